//
// Generated by NVIDIA NVVM Compiler
//
// Compiler Build ID: CL-36424714
// Cuda compilation tools, release 13.0, V13.0.88
// Based on NVVM 20.0.0
//

.version 9.0
.target sm_100
.address_size 64

	// .globl	_Z23kMeansClusterAssignmentPiS_S_ii

.visible .entry _Z23kMeansClusterAssignmentPiS_S_ii(
	.param .u64 .ptr .align 1 _Z23kMeansClusterAssignmentPiS_S_ii_param_0,
	.param .u64 .ptr .align 1 _Z23kMeansClusterAssignmentPiS_S_ii_param_1,
	.param .u64 .ptr .align 1 _Z23kMeansClusterAssignmentPiS_S_ii_param_2,
	.param .u32 _Z23kMeansClusterAssignmentPiS_S_ii_param_3,
	.param .u32 _Z23kMeansClusterAssignmentPiS_S_ii_param_4
)
{
	.reg .pred 	%p<40>;
	.reg .b32 	%r<137>;
	.reg .b32 	%f<159>;
	.reg .b64 	%rd<24>;

	ld.param.u64 	%rd8, [_Z23kMeansClusterAssignmentPiS_S_ii_param_0];
	ld.param.u64 	%rd9, [_Z23kMeansClusterAssignmentPiS_S_ii_param_1];
	ld.param.u64 	%rd10, [_Z23kMeansClusterAssignmentPiS_S_ii_param_2];
	ld.param.u32 	%r32, [_Z23kMeansClusterAssignmentPiS_S_ii_param_3];
	ld.param.u32 	%r31, [_Z23kMeansClusterAssignmentPiS_S_ii_param_4];
	cvta.to.global.u64 	%rd1, %rd10;
	mov.u32 	%r33, %ctaid.x;
	mov.u32 	%r34, %ntid.x;
	mov.u32 	%r35, %tid.x;
	mad.lo.s32 	%r1, %r33, %r34, %r35;
	setp.ge.s32 	%p1, %r1, %r32;
	@%p1 bra 	$L__BB0_15;
	setp.lt.s32 	%p2, %r31, 1;
	mov.b32 	%r136, 0;
	@%p2 bra 	$L__BB0_14;
	cvta.to.global.u64 	%rd11, %rd8;
	mul.wide.s32 	%rd12, %r1, 4;
	add.s64 	%rd13, %rd11, %rd12;
	ld.global.u32 	%r39, [%rd13];
	cvt.rn.f32.s32 	%f1, %r39;
	and.b32  	%r2, %r31, 15;
	setp.lt.u32 	%p3, %r31, 16;
	mov.f32 	%f155, 0f7F800000;
	mov.b32 	%r128, 0;
	mov.u32 	%r136, %r128;
	@%p3 bra 	$L__BB0_5;
	and.b32  	%r128, %r31, 2147483632;
	add.s64 	%rd22, %rd1, 32;
	mov.f32 	%f155, 0f7F800000;
	mov.b32 	%r122, 0;
	mov.u32 	%r136, %r122;
$L__BB0_4:
	.pragma "nounroll";
	ld.global.u32 	%r41, [%rd22+-32];
	cvt.rn.f32.s32 	%f13, %r41;
	sub.f32 	%f14, %f13, %f1;
	mul.f32 	%f15, %f14, %f14;
	sqrt.rn.f32 	%f16, %f15;
	setp.lt.f32 	%p4, %f16, %f155;
	selp.f32 	%f17, %f16, %f155, %p4;
	selp.b32 	%r42, %r122, %r136, %p4;
	ld.global.u32 	%r43, [%rd22+-28];
	cvt.rn.f32.s32 	%f18, %r43;
	sub.f32 	%f19, %f18, %f1;
	mul.f32 	%f20, %f19, %f19;
	sqrt.rn.f32 	%f21, %f20;
	setp.lt.f32 	%p5, %f21, %f17;
	selp.f32 	%f22, %f21, %f17, %p5;
	add.s32 	%r44, %r122, 1;
	selp.b32 	%r45, %r44, %r42, %p5;
	ld.global.u32 	%r46, [%rd22+-24];
	cvt.rn.f32.s32 	%f23, %r46;
	sub.f32 	%f24, %f23, %f1;
	mul.f32 	%f25, %f24, %f24;
	sqrt.rn.f32 	%f26, %f25;
	setp.lt.f32 	%p6, %f26, %f22;
	selp.f32 	%f27, %f26, %f22, %p6;
	add.s32 	%r47, %r122, 2;
	selp.b32 	%r48, %r47, %r45, %p6;
	ld.global.u32 	%r49, [%rd22+-20];
	cvt.rn.f32.s32 	%f28, %r49;
	sub.f32 	%f29, %f28, %f1;
	mul.f32 	%f30, %f29, %f29;
	sqrt.rn.f32 	%f31, %f30;
	setp.lt.f32 	%p7, %f31, %f27;
	selp.f32 	%f32, %f31, %f27, %p7;
	add.s32 	%r50, %r122, 3;
	selp.b32 	%r51, %r50, %r48, %p7;
	ld.global.u32 	%r52, [%rd22+-16];
	cvt.rn.f32.s32 	%f33, %r52;
	sub.f32 	%f34, %f33, %f1;
	mul.f32 	%f35, %f34, %f34;
	sqrt.rn.f32 	%f36, %f35;
	setp.lt.f32 	%p8, %f36, %f32;
	selp.f32 	%f37, %f36, %f32, %p8;
	add.s32 	%r53, %r122, 4;
	selp.b32 	%r54, %r53, %r51, %p8;
	ld.global.u32 	%r55, [%rd22+-12];
	cvt.rn.f32.s32 	%f38, %r55;
	sub.f32 	%f39, %f38, %f1;
	mul.f32 	%f40, %f39, %f39;
	sqrt.rn.f32 	%f41, %f40;
	setp.lt.f32 	%p9, %f41, %f37;
	selp.f32 	%f42, %f41, %f37, %p9;
	add.s32 	%r56, %r122, 5;
	selp.b32 	%r57, %r56, %r54, %p9;
	ld.global.u32 	%r58, [%rd22+-8];
	cvt.rn.f32.s32 	%f43, %r58;
	sub.f32 	%f44, %f43, %f1;
	mul.f32 	%f45, %f44, %f44;
	sqrt.rn.f32 	%f46, %f45;
	setp.lt.f32 	%p10, %f46, %f42;
	selp.f32 	%f47, %f46, %f42, %p10;
	add.s32 	%r59, %r122, 6;
	selp.b32 	%r60, %r59, %r57, %p10;
	ld.global.u32 	%r61, [%rd22+-4];
	cvt.rn.f32.s32 	%f48, %r61;
	sub.f32 	%f49, %f48, %f1;
	mul.f32 	%f50, %f49, %f49;
	sqrt.rn.f32 	%f51, %f50;
	setp.lt.f32 	%p11, %f51, %f47;
	selp.f32 	%f52, %f51, %f47, %p11;
	add.s32 	%r62, %r122, 7;
	selp.b32 	%r63, %r62, %r60, %p11;
	ld.global.u32 	%r64, [%rd22];
	cvt.rn.f32.s32 	%f53, %r64;
	sub.f32 	%f54, %f53, %f1;
	mul.f32 	%f55, %f54, %f54;
	sqrt.rn.f32 	%f56, %f55;
	setp.lt.f32 	%p12, %f56, %f52;
	selp.f32 	%f57, %f56, %f52, %p12;
	add.s32 	%r65, %r122, 8;
	selp.b32 	%r66, %r65, %r63, %p12;
	ld.global.u32 	%r67, [%rd22+4];
	cvt.rn.f32.s32 	%f58, %r67;
	sub.f32 	%f59, %f58, %f1;
	mul.f32 	%f60, %f59, %f59;
	sqrt.rn.f32 	%f61, %f60;
	setp.lt.f32 	%p13, %f61, %f57;
	selp.f32 	%f62, %f61, %f57, %p13;
	add.s32 	%r68, %r122, 9;
	selp.b32 	%r69, %r68, %r66, %p13;
	ld.global.u32 	%r70, [%rd22+8];
	cvt.rn.f32.s32 	%f63, %r70;
	sub.f32 	%f64, %f63, %f1;
	mul.f32 	%f65, %f64, %f64;
	sqrt.rn.f32 	%f66, %f65;
	setp.lt.f32 	%p14, %f66, %f62;
	selp.f32 	%f67, %f66, %f62, %p14;
	add.s32 	%r71, %r122, 10;
	selp.b32 	%r72, %r71, %r69, %p14;
	ld.global.u32 	%r73, [%rd22+12];
	cvt.rn.f32.s32 	%f68, %r73;
	sub.f32 	%f69, %f68, %f1;
	mul.f32 	%f70, %f69, %f69;
	sqrt.rn.f32 	%f71, %f70;
	setp.lt.f32 	%p15, %f71, %f67;
	selp.f32 	%f72, %f71, %f67, %p15;
	add.s32 	%r74, %r122, 11;
	selp.b32 	%r75, %r74, %r72, %p15;
	ld.global.u32 	%r76, [%rd22+16];
	cvt.rn.f32.s32 	%f73, %r76;
	sub.f32 	%f74, %f73, %f1;
	mul.f32 	%f75, %f74, %f74;
	sqrt.rn.f32 	%f76, %f75;
	setp.lt.f32 	%p16, %f76, %f72;
	selp.f32 	%f77, %f76, %f72, %p16;
	add.s32 	%r77, %r122, 12;
	selp.b32 	%r78, %r77, %r75, %p16;
	ld.global.u32 	%r79, [%rd22+20];
	cvt.rn.f32.s32 	%f78, %r79;
	sub.f32 	%f79, %f78, %f1;
	mul.f32 	%f80, %f79, %f79;
	sqrt.rn.f32 	%f81, %f80;
	setp.lt.f32 	%p17, %f81, %f77;
	selp.f32 	%f82, %f81, %f77, %p17;
	add.s32 	%r80, %r122, 13;
	selp.b32 	%r81, %r80, %r78, %p17;
	ld.global.u32 	%r82, [%rd22+24];
	cvt.rn.f32.s32 	%f83, %r82;
	sub.f32 	%f84, %f83, %f1;
	mul.f32 	%f85, %f84, %f84;
	sqrt.rn.f32 	%f86, %f85;
	setp.lt.f32 	%p18, %f86, %f82;
	selp.f32 	%f87, %f86, %f82, %p18;
	add.s32 	%r83, %r122, 14;
	selp.b32 	%r84, %r83, %r81, %p18;
	ld.global.u32 	%r85, [%rd22+28];
	cvt.rn.f32.s32 	%f88, %r85;
	sub.f32 	%f89, %f88, %f1;
	mul.f32 	%f90, %f89, %f89;
	sqrt.rn.f32 	%f91, %f90;
	setp.lt.f32 	%p19, %f91, %f87;
	selp.f32 	%f155, %f91, %f87, %p19;
	add.s32 	%r86, %r122, 15;
	selp.b32 	%r136, %r86, %r84, %p19;
	add.s64 	%rd22, %rd22, 64;
	add.s32 	%r122, %r122, 16;
	setp.ne.s32 	%p20, %r122, %r128;
	@%p20 bra 	$L__BB0_4;
$L__BB0_5:
	setp.eq.s32 	%p21, %r2, 0;
	@%p21 bra 	$L__BB0_14;
	and.b32  	%r11, %r31, 7;
	setp.lt.u32 	%p22, %r2, 8;
	@%p22 bra 	$L__BB0_8;
	mul.wide.u32 	%rd14, %r128, 4;
	add.s64 	%rd15, %rd1, %rd14;
	ld.global.u32 	%r88, [%rd15];
	cvt.rn.f32.s32 	%f92, %r88;
	sub.f32 	%f93, %f92, %f1;
	mul.f32 	%f94, %f93, %f93;
	sqrt.rn.f32 	%f95, %f94;
	setp.lt.f32 	%p23, %f95, %f155;
	selp.f32 	%f96, %f95, %f155, %p23;
	selp.b32 	%r89, %r128, %r136, %p23;
	add.s32 	%r90, %r128, 1;
	ld.global.u32 	%r91, [%rd15+4];
	cvt.rn.f32.s32 	%f97, %r91;
	sub.f32 	%f98, %f97, %f1;
	mul.f32 	%f99, %f98, %f98;
	sqrt.rn.f32 	%f100, %f99;
	setp.lt.f32 	%p24, %f100, %f96;
	selp.f32 	%f101, %f100, %f96, %p24;
	selp.b32 	%r92, %r90, %r89, %p24;
	add.s32 	%r93, %r128, 2;
	ld.global.u32 	%r94, [%rd15+8];
	cvt.rn.f32.s32 	%f102, %r94;
	sub.f32 	%f103, %f102, %f1;
	mul.f32 	%f104, %f103, %f103;
	sqrt.rn.f32 	%f105, %f104;
	setp.lt.f32 	%p25, %f105, %f101;
	selp.f32 	%f106, %f105, %f101, %p25;
	selp.b32 	%r95, %r93, %r92, %p25;
	add.s32 	%r96, %r128, 3;
	ld.global.u32 	%r97, [%rd15+12];
	cvt.rn.f32.s32 	%f107, %r97;
	sub.f32 	%f108, %f107, %f1;
	mul.f32 	%f109, %f108, %f108;
	sqrt.rn.f32 	%f110, %f109;
	setp.lt.f32 	%p26, %f110, %f106;
	selp.f32 	%f111, %f110, %f106, %p26;
	selp.b32 	%r98, %r96, %r95, %p26;
	add.s32 	%r99, %r128, 4;
	ld.global.u32 	%r100, [%rd15+16];
	cvt.rn.f32.s32 	%f112, %r100;
	sub.f32 	%f113, %f112, %f1;
	mul.f32 	%f114, %f113, %f113;
	sqrt.rn.f32 	%f115, %f114;
	setp.lt.f32 	%p27, %f115, %f111;
	selp.f32 	%f116, %f115, %f111, %p27;
	selp.b32 	%r101, %r99, %r98, %p27;
	add.s32 	%r102, %r128, 5;
	ld.global.u32 	%r103, [%rd15+20];
	cvt.rn.f32.s32 	%f117, %r103;
	sub.f32 	%f118, %f117, %f1;
	mul.f32 	%f119, %f118, %f118;
	sqrt.rn.f32 	%f120, %f119;
	setp.lt.f32 	%p28, %f120, %f116;
	selp.f32 	%f121, %f120, %f116, %p28;
	selp.b32 	%r104, %r102, %r101, %p28;
	add.s32 	%r105, %r128, 6;
	ld.global.u32 	%r106, [%rd15+24];
	cvt.rn.f32.s32 	%f122, %r106;
	sub.f32 	%f123, %f122, %f1;
	mul.f32 	%f124, %f123, %f123;
	sqrt.rn.f32 	%f125, %f124;
	setp.lt.f32 	%p29, %f125, %f121;
	selp.f32 	%f126, %f125, %f121, %p29;
	selp.b32 	%r107, %r105, %r104, %p29;
	add.s32 	%r108, %r128, 7;
	ld.global.u32 	%r109, [%rd15+28];
	cvt.rn.f32.s32 	%f127, %r109;
	sub.f32 	%f128, %f127, %f1;
	mul.f32 	%f129, %f128, %f128;
	sqrt.rn.f32 	%f130, %f129;
	setp.lt.f32 	%p30, %f130, %f126;
	selp.f32 	%f155, %f130, %f126, %p30;
	selp.b32 	%r136, %r108, %r107, %p30;
	add.s32 	%r128, %r128, 8;
$L__BB0_8:
	setp.eq.s32 	%p31, %r11, 0;
	@%p31 bra 	$L__BB0_14;
	and.b32  	%r17, %r31, 3;
	setp.lt.u32 	%p32, %r11, 4;
	@%p32 bra 	$L__BB0_11;
	mul.wide.u32 	%rd16, %r128, 4;
	add.s64 	%rd17, %rd1, %rd16;
	ld.global.u32 	%r111, [%rd17];
	cvt.rn.f32.s32 	%f131, %r111;
	sub.f32 	%f132, %f131, %f1;
	mul.f32 	%f133, %f132, %f132;
	sqrt.rn.f32 	%f134, %f133;
	setp.lt.f32 	%p33, %f134, %f155;
	selp.f32 	%f135, %f134, %f155, %p33;
	selp.b32 	%r112, %r128, %r136, %p33;
	add.s32 	%r113, %r128, 1;
	ld.global.u32 	%r114, [%rd17+4];
	cvt.rn.f32.s32 	%f136, %r114;
	sub.f32 	%f137, %f136, %f1;
	mul.f32 	%f138, %f137, %f137;
	sqrt.rn.f32 	%f139, %f138;
	setp.lt.f32 	%p34, %f139, %f135;
	selp.f32 	%f140, %f139, %f135, %p34;
	selp.b32 	%r115, %r113, %r112, %p34;
	add.s32 	%r116, %r128, 2;
	ld.global.u32 	%r117, [%rd17+8];
	cvt.rn.f32.s32 	%f141, %r117;
	sub.f32 	%f142, %f141, %f1;
	mul.f32 	%f143, %f142, %f142;
	sqrt.rn.f32 	%f144, %f143;
	setp.lt.f32 	%p35, %f144, %f140;
	selp.f32 	%f145, %f144, %f140, %p35;
	selp.b32 	%r118, %r116, %r115, %p35;
	add.s32 	%r119, %r128, 3;
	ld.global.u32 	%r120, [%rd17+12];
	cvt.rn.f32.s32 	%f146, %r120;
	sub.f32 	%f147, %f146, %f1;
	mul.f32 	%f148, %f147, %f147;
	sqrt.rn.f32 	%f149, %f148;
	setp.lt.f32 	%p36, %f149, %f145;
	selp.f32 	%f155, %f149, %f145, %p36;
	selp.b32 	%r136, %r119, %r118, %p36;
	add.s32 	%r128, %r128, 4;
$L__BB0_11:
	setp.eq.s32 	%p37, %r17, 0;
	@%p37 bra 	$L__BB0_14;
	mul.wide.u32 	%rd18, %r128, 4;
	add.s64 	%rd23, %rd1, %rd18;
	neg.s32 	%r133, %r17;
$L__BB0_13:
	.pragma "nounroll";
	ld.global.u32 	%r121, [%rd23];
	cvt.rn.f32.s32 	%f150, %r121;
	sub.f32 	%f151, %f150, %f1;
	mul.f32 	%f152, %f151, %f151;
	sqrt.rn.f32 	%f153, %f152;
	setp.lt.f32 	%p38, %f153, %f155;
	selp.f32 	%f155, %f153, %f155, %p38;
	selp.b32 	%r136, %r128, %r136, %p38;
	add.s32 	%r128, %r128, 1;
	add.s64 	%rd23, %rd23, 4;
	add.s32 	%r133, %r133, 1;
	setp.ne.s32 	%p39, %r133, 0;
	@%p39 bra 	$L__BB0_13;
$L__BB0_14:
	cvta.to.global.u64 	%rd19, %rd9;
	mul.wide.s32 	%rd20, %r1, 4;
	add.s64 	%rd21, %rd19, %rd20;
	st.global.u32 	[%rd21], %r136;
	bar.sync 	0;
$L__BB0_15:
	ret;

}
	// .globl	_Z18accumulateCentroidPiS_S_S_ii
.visible .entry _Z18accumulateCentroidPiS_S_S_ii(
	.param .u64 .ptr .align 1 _Z18accumulateCentroidPiS_S_S_ii_param_0,
	.param .u64 .ptr .align 1 _Z18accumulateCentroidPiS_S_S_ii_param_1,
	.param .u64 .ptr .align 1 _Z18accumulateCentroidPiS_S_S_ii_param_2,
	.param .u64 .ptr .align 1 _Z18accumulateCentroidPiS_S_S_ii_param_3,
	.param .u32 _Z18accumulateCentroidPiS_S_S_ii_param_4,
	.param .u32 _Z18accumulateCentroidPiS_S_S_ii_param_5
)
{
	.reg .pred 	%p<2>;
	.reg .b32 	%r<10>;
	.reg .b64 	%rd<15>;

	ld.param.u64 	%rd1, [_Z18accumulateCentroidPiS_S_S_ii_param_0];
	ld.param.u64 	%rd2, [_Z18accumulateCentroidPiS_S_S_ii_param_1];
	ld.param.u64 	%rd3, [_Z18accumulateCentroidPiS_S_S_ii_param_2];
	ld.param.u64 	%rd4, [_Z18accumulateCentroidPiS_S_S_ii_param_3];
	ld.param.u32 	%r2, [_Z18accumulateCentroidPiS_S_S_ii_param_4];
	mov.u32 	%r3, %ctaid.x;
	mov.u32 	%r4, %ntid.x;
	mov.u32 	%r5, %tid.x;
	mad.lo.s32 	%r1, %r3, %r4, %r5;
	setp.ge.s32 	%p1, %r1, %r2;
	@%p1 bra 	$L__BB1_2;
	cvta.to.global.u64 	%rd5, %rd1;
	cvta.to.global.u64 	%rd6, %rd2;
	cvta.to.global.u64 	%rd7, %rd3;
	cvta.to.global.u64 	%rd8, %rd4;
	mul.wide.s32 	%rd9, %r1, 4;
	add.s64 	%rd10, %rd5, %rd9;
	ld.global.u32 	%r6, [%rd10];
	add.s64 	%rd11, %rd6, %rd9;
	ld.global.u32 	%r7, [%rd11];
	mul.wide.s32 	%rd12, %r7, 4;
	add.s64 	%rd13, %rd7, %rd12;
	atom.global.add.u32 	%r8, [%rd13], %r6;
	add.s64 	%rd14, %rd8, %rd12;
	atom.global.add.u32 	%r9, [%rd14], 1;
$L__BB1_2:
	ret;

}
	// .globl	_Z14resetCentroidsPiS_i
.visible .entry _Z14resetCentroidsPiS_i(
	.param .u64 .ptr .align 1 _Z14resetCentroidsPiS_i_param_0,
	.param .u64 .ptr .align 1 _Z14resetCentroidsPiS_i_param_1,
	.param .u32 _Z14resetCentroidsPiS_i_param_2
)
{
	.reg .pred 	%p<2>;
	.reg .b32 	%r<7>;
	.reg .b64 	%rd<8>;

	ld.param.u64 	%rd1, [_Z14resetCentroidsPiS_i_param_0];
	ld.param.u64 	%rd2, [_Z14resetCentroidsPiS_i_param_1];
	ld.param.u32 	%r2, [_Z14resetCentroidsPiS_i_param_2];
	mov.u32 	%r3, %ctaid.x;
	mov.u32 	%r4, %ntid.x;
	mov.u32 	%r5, %tid.x;
	mad.lo.s32 	%r1, %r3, %r4, %r5;
	setp.ge.s32 	%p1, %r1, %r2;
	@%p1 bra 	$L__BB2_2;
	cvta.to.global.u64 	%rd3, %rd1;
	cvta.to.global.u64 	%rd4, %rd2;
	mul.wide.s32 	%rd5, %r1, 4;
	add.s64 	%rd6, %rd3, %rd5;
	mov.b32 	%r6, 0;
	st.global.u32 	[%rd6], %r6;
	add.s64 	%rd7, %rd4, %rd5;
	st.global.u32 	[%rd7], %r6;
$L__BB2_2:
	ret;

}
	// .globl	_Z17finalizeCentroidsPiS_i
.visible .entry _Z17finalizeCentroidsPiS_i(
	.param .u64 .ptr .align 1 _Z17finalizeCentroidsPiS_i_param_0,
	.param .u64 .ptr .align 1 _Z17finalizeCentroidsPiS_i_param_1,
	.param .u32 _Z17finalizeCentroidsPiS_i_param_2
)
{
	.reg .pred 	%p<3>;
	.reg .b32 	%r<9>;
	.reg .b64 	%rd<9>;

	ld.param.u64 	%rd1, [_Z17finalizeCentroidsPiS_i_param_0];
	ld.param.u64 	%rd2, [_Z17finalizeCentroidsPiS_i_param_1];
	ld.param.u32 	%r3, [_Z17finalizeCentroidsPiS_i_param_2];
	mov.u32 	%r4, %ctaid.x;
	mov.u32 	%r5, %ntid.x;
	mov.u32 	%r6, %tid.x;
	mad.lo.s32 	%r1, %r4, %r5, %r6;
	setp.ge.s32 	%p1, %r1, %r3;
	@%p1 bra 	$L__BB3_3;
	cvta.to.global.u64 	%rd3, %rd2;
	mul.wide.s32 	%rd4, %r1, 4;
	add.s64 	%rd5, %rd3, %rd4;
	ld.global.u32 	%r2, [%rd5];
	setp.lt.s32 	%p2, %r2, 1;
	@%p2 bra 	$L__BB3_3;
	cvta.to.global.u64 	%rd6, %rd1;
	add.s64 	%rd8, %rd6, %rd4;
	ld.global.u32 	%r7, [%rd8];
	div.s32 	%r8, %r7, %r2;
	st.global.u32 	[%rd8], %r8;
$L__BB3_3:
	ret;

}


// ===== COMPILED SASS (sm_100) =====

	.target	sm_100

	.elftype	@"ET_EXEC"


//--------------------- .note.nv.tkinfo           --------------------------
	.section	.note.nv.tkinfo,"",@"SHT_NOTE"
	.sectionflags	@"SHF_NOTE_NV_TKINFO"
	.tkinfo
        /*0018*/ 	.word	0x00000002
        /*0030*/ 	.string	""
        /*0030*/ 	.string	"ptxas"
        /*0030*/ 	.string	"Cuda compilation tools, release 13.0, V13.0.88"
        /*0030*/ 	.string	"Build cuda_13.0.r13.0/compiler.36424714_0"
        /*0030*/ 	.string	"-arch sm_100 -m 64 "



//--------------------- .note.nv.cuinfo           --------------------------
	.section	.note.nv.cuinfo,"",@"SHT_NOTE"
	.sectionflags	@"SHF_NOTE_NV_CUINFO"
        /*0018*/ 	.short	0x0002
        /*001a*/ 	.short	0x0064
        /*001c*/ 	.short	0x0082
	.zero		2


//--------------------- .nv.info                  --------------------------
	.section	.nv.info,"",@"SHT_CUDA_INFO"
	.align	4


	//----- nvinfo : EIATTR_REGCOUNT
	.align		4
        /*0000*/ 	.byte	0x04, 0x2f
        /*0002*/ 	.short	(.L_1 - .L_0)
	.align		4
.L_0:
        /*0004*/ 	.word	index@(_Z23kMeansClusterAssignmentPiS_S_ii)
        /*0008*/ 	.word	0x00000017


	//----- nvinfo : EIATTR_FRAME_SIZE
	.align		4
.L_1:
        /*000c*/ 	.byte	0x04, 0x11
        /*000e*/ 	.short	(.L_3 - .L_2)
	.align		4
.L_2:
        /*0010*/ 	.word	index@($__internal_0_$__cuda_sm20_sqrt_rn_f32_slowpath)
        /*0014*/ 	.word	0x00000000


	//----- nvinfo : EIATTR_FRAME_SIZE
	.align		4
.L_3:
        /*0018*/ 	.byte	0x04, 0x11
        /*001a*/ 	.short	(.L_5 - .L_4)
	.align		4
.L_4:
        /*001c*/ 	.word	index@(_Z23kMeansClusterAssignmentPiS_S_ii)
        /*0020*/ 	.word	0x00000000


	//----- nvinfo : EIATTR_REGCOUNT
	.align		4
.L_5:
        /*0024*/ 	.byte	0x04, 0x2f
        /*0026*/ 	.short	(.L_7 - .L_6)
	.align		4
.L_6:
        /*0028*/ 	.word	index@(_Z18accumulateCentroidPiS_S_S_ii)
        /*002c*/ 	.word	0x0000000e


	//----- nvinfo : EIATTR_FRAME_SIZE
	.align		4
.L_7:
        /*0030*/ 	.byte	0x04, 0x11
        /*0032*/ 	.short	(.L_9 - .L_8)
	.align		4
.L_8:
        /*0034*/ 	.word	index@(_Z18accumulateCentroidPiS_S_S_ii)
        /*0038*/ 	.word	0x00000000


	//----- nvinfo : EIATTR_REGCOUNT
	.align		4
.L_9:
        /*003c*/ 	.byte	0x04, 0x2f
        /*003e*/ 	.short	(.L_11 - .L_10)
	.align		4
.L_10:
        /*0040*/ 	.word	index@(_Z14resetCentroidsPiS_i)
        /*0044*/ 	.word	0x0000000a


	//----- nvinfo : EIATTR_FRAME_SIZE
	.align		4
.L_11:
        /*0048*/ 	.byte	0x04, 0x11
        /*004a*/ 	.short	(.L_13 - .L_12)
	.align		4
.L_12:
        /*004c*/ 	.word	index@(_Z14resetCentroidsPiS_i)
        /*0050*/ 	.word	0x00000000


	//----- nvinfo : EIATTR_REGCOUNT
	.align		4
.L_13:
        /*0054*/ 	.byte	0x04, 0x2f
        /*0056*/ 	.short	(.L_15 - .L_14)
	.align		4
.L_14:
        /*0058*/ 	.word	index@(_Z17finalizeCentroidsPiS_i)
        /*005c*/ 	.word	0x0000000e


	//----- nvinfo : EIATTR_FRAME_SIZE
	.align		4
.L_15:
        /*0060*/ 	.byte	0x04, 0x11
        /*0062*/ 	.short	(.L_17 - .L_16)
	.align		4
.L_16:
        /*0064*/ 	.word	index@(_Z17finalizeCentroidsPiS_i)
        /*0068*/ 	.word	0x00000000


	//----- nvinfo : EIATTR_MIN_STACK_SIZE
	.align		4
.L_17:
        /*006c*/ 	.byte	0x04, 0x12
        /*006e*/ 	.short	(.L_19 - .L_18)
	.align		4
.L_18:
        /*0070*/ 	.word	index@(_Z17finalizeCentroidsPiS_i)
        /*0074*/ 	.word	0x00000000


	//----- nvinfo : EIATTR_MIN_STACK_SIZE
	.align		4
.L_19:
        /*0078*/ 	.byte	0x04, 0x12
        /*007a*/ 	.short	(.L_21 - .L_20)
	.align		4
.L_20:
        /*007c*/ 	.word	index@(_Z14resetCentroidsPiS_i)
        /*0080*/ 	.word	0x00000000


	//----- nvinfo : EIATTR_MIN_STACK_SIZE
	.align		4
.L_21:
        /*0084*/ 	.byte	0x04, 0x12
        /*0086*/ 	.short	(.L_23 - .L_22)
	.align		4
.L_22:
        /*0088*/ 	.word	index@(_Z18accumulateCentroidPiS_S_S_ii)
        /*008c*/ 	.word	0x00000000


	//----- nvinfo : EIATTR_MIN_STACK_SIZE
	.align		4
.L_23:
        /*0090*/ 	.byte	0x04, 0x12
        /*0092*/ 	.short	(.L_25 - .L_24)
	.align		4
.L_24:
        /*0094*/ 	.word	index@(_Z23kMeansClusterAssignmentPiS_S_ii)
        /*0098*/ 	.word	0x00000000
.L_25:


//--------------------- .nv.compat                --------------------------
	.section	.nv.compat,"",@"SHT_CUDA_COMPAT_INFO"
	.align	4
        /*0000*/ 	.byte	0x02, 0x09, 0x00, 0x00, 0x02, 0x02, 0x01, 0x00, 0x02, 0x05, 0x05, 0x00, 0x03, 0x07, 0x01, 0x01
        /*0010*/ 	.byte	0x02, 0x03, 0x00, 0x00, 0x02, 0x06, 0x01, 0x00, 0x04, 0x0b, 0x08, 0x00, 0x01, 0x00, 0x00, 0x00
        /*0020*/ 	.byte	0x00, 0x00, 0x00, 0x00


//--------------------- .nv.info._Z17finalizeCentroidsPiS_i --------------------------
	.section	.nv.info._Z17finalizeCentroidsPiS_i,"",@"SHT_CUDA_INFO"
	.sectionflags	@""
	.align	4


	//----- nvinfo : EIATTR_CUDA_API_VERSION
	.align		4
        /*0000*/ 	.byte	0x04, 0x37
        /*0002*/ 	.short	(.L_27 - .L_26)
.L_26:
        /*0004*/ 	.word	0x00000082


	//----- nvinfo : EIATTR_KPARAM_INFO
	.align		4
.L_27:
        /*0008*/ 	.byte	0x04, 0x17
        /*000a*/ 	.short	(.L_29 - .L_28)
.L_28:
        /*000c*/ 	.word	0x00000000
        /*0010*/ 	.short	0x0002
        /*0012*/ 	.short	0x0010
        /*0014*/ 	.byte	0x00, 0xf0, 0x11, 0x00


	//----- nvinfo : EIATTR_KPARAM_INFO
	.align		4
.L_29:
        /*0018*/ 	.byte	0x04, 0x17
        /*001a*/ 	.short	(.L_31 - .L_30)
.L_30:
        /*001c*/ 	.word	0x00000000
        /*0020*/ 	.short	0x0001
        /*0022*/ 	.short	0x0008
        /*0024*/ 	.byte	0x00, 0xf5, 0x21, 0x00


	//----- nvinfo : EIATTR_KPARAM_INFO
	.align		4
.L_31:
        /*0028*/ 	.byte	0x04, 0x17
        /*002a*/ 	.short	(.L_33 - .L_32)
.L_32:
        /*002c*/ 	.word	0x00000000
        /*0030*/ 	.short	0x0000
        /*0032*/ 	.short	0x0000
        /*0034*/ 	.byte	0x00, 0xf5, 0x21, 0x00


	//----- nvinfo : EIATTR_SPARSE_MMA_MASK
	.align		4
.L_33:
        /*0038*/ 	.byte	0x03, 0x50
        /*003a*/ 	.short	0x0000


	//----- nvinfo : EIATTR_MAXREG_COUNT
	.align		4
        /*003c*/ 	.byte	0x03, 0x1b
        /*003e*/ 	.short	0x00ff


	//----- nvinfo : EIATTR_MERCURY_ISA_VERSION
	.align		4
        /*0040*/ 	.byte	0x03, 0x5f
        /*0042*/ 	.short	0x0101


	//----- nvinfo : EIATTR_VRC_CTA_INIT_COUNT
	.align		4
        /*0044*/ 	.byte	0x02, 0x4a
	.zero		1
	.zero		1


	//----- nvinfo : EIATTR_EXIT_INSTR_OFFSETS
	.align		4
        /*0048*/ 	.byte	0x04, 0x1c
        /*004a*/ 	.short	(.L_35 - .L_34)


	//   ....[0]....
.L_34:
        /*004c*/ 	.word	0x00000070


	//   ....[1]....
        /*0050*/ 	.word	0x000000d0


	//   ....[2]....
        /*0054*/ 	.word	0x000002a0


	//----- nvinfo : EIATTR_CBANK_PARAM_SIZE
	.align		4
.L_35:
        /*0058*/ 	.byte	0x03, 0x19
        /*005a*/ 	.short	0x0014


	//----- nvinfo : EIATTR_PARAM_CBANK
	.align		4
        /*005c*/ 	.byte	0x04, 0x0a
        /*005e*/ 	.short	(.L_37 - .L_36)
	.align		4
.L_36:
        /*0060*/ 	.word	index@(.nv.constant0._Z17finalizeCentroidsPiS_i)
        /*0064*/ 	.short	0x0380
        /*0066*/ 	.short	0x0014


	//----- nvinfo : EIATTR_SW_WAR
	.align		4
.L_37:
        /*0068*/ 	.byte	0x04, 0x36
        /*006a*/ 	.short	(.L_39 - .L_38)
.L_38:
        /*006c*/ 	.word	0x00000008
.L_39:


//--------------------- .nv.info._Z14resetCentroidsPiS_i --------------------------
	.section	.nv.info._Z14resetCentroidsPiS_i,"",@"SHT_CUDA_INFO"
	.sectionflags	@""
	.align	4


	//----- nvinfo : EIATTR_CUDA_API_VERSION
	.align		4
        /*0000*/ 	.byte	0x04, 0x37
        /*0002*/ 	.short	(.L_41 - .L_40)
.L_40:
        /*0004*/ 	.word	0x00000082


	//----- nvinfo : EIATTR_KPARAM_INFO
	.align		4
.L_41:
        /*0008*/ 	.byte	0x04, 0x17
        /*000a*/ 	.short	(.L_43 - .L_42)
.L_42:
        /*000c*/ 	.word	0x00000000
        /*0010*/ 	.short	0x0002
        /*0012*/ 	.short	0x0010
        /*0014*/ 	.byte	0x00, 0xf0, 0x11, 0x00


	//----- nvinfo : EIATTR_KPARAM_INFO
	.align		4
.L_43:
        /*0018*/ 	.byte	0x04, 0x17
        /*001a*/ 	.short	(.L_45 - .L_44)
.L_44:
        /*001c*/ 	.word	0x00000000
        /*0020*/ 	.short	0x0001
        /*0022*/ 	.short	0x0008
        /*0024*/ 	.byte	0x00, 0xf5, 0x21, 0x00


	//----- nvinfo : EIATTR_KPARAM_INFO
	.align		4
.L_45:
        /*0028*/ 	.byte	0x04, 0x17
        /*002a*/ 	.short	(.L_47 - .L_46)
.L_46:
        /*002c*/ 	.word	0x00000000
        /*0030*/ 	.short	0x0000
        /*0032*/ 	.short	0x0000
        /*0034*/ 	.byte	0x00, 0xf5, 0x21, 0x00


	//----- nvinfo : EIATTR_SPARSE_MMA_MASK
	.align		4
.L_47:
        /*0038*/ 	.byte	0x03, 0x50
        /*003a*/ 	.short	0x0000


	//----- nvinfo : EIATTR_MAXREG_COUNT
	.align		4
        /*003c*/ 	.byte	0x03, 0x1b
        /*003e*/ 	.short	0x00ff


	//----- nvinfo : EIATTR_MERCURY_ISA_VERSION
	.align		4
        /*0040*/ 	.byte	0x03, 0x5f
        /*0042*/ 	.short	0x0101


	//----- nvinfo : EIATTR_VRC_CTA_INIT_COUNT
	.align		4
        /*0044*/ 	.byte	0x02, 0x4a
	.zero		1
	.zero		1


	//----- nvinfo : EIATTR_EXIT_INSTR_OFFSETS
	.align		4
        /*0048*/ 	.byte	0x04, 0x1c
        /*004a*/ 	.short	(.L_49 - .L_48)


	//   ....[0]....
.L_48:
        /*004c*/ 	.word	0x00000070


	//   ....[1]....
        /*0050*/ 	.word	0x000000f0


	//----- nvinfo : EIATTR_CBANK_PARAM_SIZE
	.align		4
.L_49:
        /*0054*/ 	.byte	0x03, 0x19
        /*0056*/ 	.short	0x0014


	//----- nvinfo : EIATTR_PARAM_CBANK
	.align		4
        /*0058*/ 	.byte	0x04, 0x0a
        /*005a*/ 	.short	(.L_51 - .L_50)
	.align		4
.L_50:
        /*005c*/ 	.word	index@(.nv.constant0._Z14resetCentroidsPiS_i)
        /*0060*/ 	.short	0x0380
        /*0062*/ 	.short	0x0014


	//----- nvinfo : EIATTR_SW_WAR
	.align		4
.L_51:
        /*0064*/ 	.byte	0x04, 0x36
        /*0066*/ 	.short	(.L_53 - .L_52)
.L_52:
        /*0068*/ 	.word	0x00000008
.L_53:


//--------------------- .nv.info._Z18accumulateCentroidPiS_S_S_ii --------------------------
	.section	.nv.info._Z18accumulateCentroidPiS_S_S_ii,"",@"SHT_CUDA_INFO"
	.sectionflags	@""
	.align	4


	//----- nvinfo : EIATTR_CUDA_API_VERSION
	.align		4
        /*0000*/ 	.byte	0x04, 0x37
        /*0002*/ 	.short	(.L_55 - .L_54)
.L_54:
        /*0004*/ 	.word	0x00000082


	//----- nvinfo : EIATTR_KPARAM_INFO
	.align		4
.L_55:
        /*0008*/ 	.byte	0x04, 0x17
        /*000a*/ 	.short	(.L_57 - .L_56)
.L_56:
        /*000c*/ 	.word	0x00000000
        /*0010*/ 	.short	0x0005
        /*0012*/ 	.short	0x0024
        /*0014*/ 	.byte	0x00, 0xf0, 0x11, 0x00


	//----- nvinfo : EIATTR_KPARAM_INFO
	.align		4
.L_57:
        /*0018*/ 	.byte	0x04, 0x17
        /*001a*/ 	.short	(.L_59 - .L_58)
.L_58:
        /*001c*/ 	.word	0x00000000
        /*0020*/ 	.short	0x0004
        /*0022*/ 	.short	0x0020
        /*0024*/ 	.byte	0x00, 0xf0, 0x11, 0x00


	//----- nvinfo : EIATTR_KPARAM_INFO
	.align		4
.L_59:
        /*0028*/ 	.byte	0x04, 0x17
        /*002a*/ 	.short	(.L_61 - .L_60)
.L_60:
        /*002c*/ 	.word	0x00000000
        /*0030*/ 	.short	0x0003
        /*0032*/ 	.short	0x0018
        /*0034*/ 	.byte	0x00, 0xf5, 0x21, 0x00


	//----- nvinfo : EIATTR_KPARAM_INFO
	.align		4
.L_61:
        /*0038*/ 	.byte	0x04, 0x17
        /*003a*/ 	.short	(.L_63 - .L_62)
.L_62:
        /*003c*/ 	.word	0x00000000
        /*0040*/ 	.short	0x0002
        /*0042*/ 	.short	0x0010
        /*0044*/ 	.byte	0x00, 0xf5, 0x21, 0x00


	//----- nvinfo : EIATTR_KPARAM_INFO
	.align		4
.L_63:
        /*0048*/ 	.byte	0x04, 0x17
        /*004a*/ 	.short	(.L_65 - .L_64)
.L_64:
        /*004c*/ 	.word	0x00000000
        /*0050*/ 	.short	0x0001
        /*0052*/ 	.short	0x0008
        /*0054*/ 	.byte	0x00, 0xf5, 0x21, 0x00


	//----- nvinfo : EIATTR_KPARAM_INFO
	.align		4
.L_65:
        /*0058*/ 	.byte	0x04, 0x17
        /*005a*/ 	.short	(.L_67 - .L_66)
.L_66:
        /*005c*/ 	.word	0x00000000
        /*0060*/ 	.short	0x0000
        /*0062*/ 	.short	0x0000
        /*0064*/ 	.byte	0x00, 0xf5, 0x21, 0x00


	//----- nvinfo : EIATTR_SPARSE_MMA_MASK
	.align		4
.L_67:
        /*0068*/ 	.byte	0x03, 0x50
        /*006a*/ 	.short	0x0000


	//----- nvinfo : EIATTR_MAXREG_COUNT
	.align		4
        /*006c*/ 	.byte	0x03, 0x1b
        /*006e*/ 	.short	0x00ff


	//----- nvinfo : EIATTR_MERCURY_ISA_VERSION
	.align		4
        /*0070*/ 	.byte	0x03, 0x5f
        /*0072*/ 	.short	0x0101


	//----- nvinfo : EIATTR_VRC_CTA_INIT_COUNT
	.align		4
        /*0074*/ 	.byte	0x02, 0x4a
	.zero		1
	.zero		1


	//----- nvinfo : EIATTR_EXIT_INSTR_OFFSETS
	.align		4
        /*0078*/ 	.byte	0x04, 0x1c
        /*007a*/ 	.short	(.L_69 - .L_68)


	//   ....[0]....
.L_68:
        /*007c*/ 	.word	0x00000070


	//   ....[1]....
        /*0080*/ 	.word	0x00000160


	//----- nvinfo : EIATTR_CBANK_PARAM_SIZE
	.align		4
.L_69:
        /*0084*/ 	.byte	0x03, 0x19
        /*0086*/ 	.short	0x0028


	//----- nvinfo : EIATTR_PARAM_CBANK
	.align		4
        /*0088*/ 	.byte	0x04, 0x0a
        /*008a*/ 	.short	(.L_71 - .L_70)
	.align		4
.L_70:
        /*008c*/ 	.word	index@(.nv.constant0._Z18accumulateCentroidPiS_S_S_ii)
        /*0090*/ 	.short	0x0380
        /*0092*/ 	.short	0x0028


	//----- nvinfo : EIATTR_SW_WAR
	.align		4
.L_71:
        /*0094*/ 	.byte	0x04, 0x36
        /*0096*/ 	.short	(.L_73 - .L_72)
.L_72:
        /*0098*/ 	.word	0x00000008
.L_73:


//--------------------- .nv.info._Z23kMeansClusterAssignmentPiS_S_ii --------------------------
	.section	.nv.info._Z23kMeansClusterAssignmentPiS_S_ii,"",@"SHT_CUDA_INFO"
	.sectionflags	@""
	.align	4


	//----- nvinfo : EIATTR_CUDA_API_VERSION
	.align		4
        /*0000*/ 	.byte	0x04, 0x37
        /*0002*/ 	.short	(.L_75 - .L_74)
.L_74:
        /*0004*/ 	.word	0x00000082


	//----- nvinfo : EIATTR_KPARAM_INFO
	.align		4
.L_75:
        /*0008*/ 	.byte	0x04, 0x17
        /*000a*/ 	.short	(.L_77 - .L_76)
.L_76:
        /*000c*/ 	.word	0x00000000
        /*0010*/ 	.short	0x0004
        /*0012*/ 	.short	0x001c
        /*0014*/ 	.byte	0x00, 0xf0, 0x11, 0x00


	//----- nvinfo : EIATTR_KPARAM_INFO
	.align		4
.L_77:
        /*0018*/ 	.byte	0x04, 0x17
        /*001a*/ 	.short	(.L_79 - .L_78)
.L_78:
        /*001c*/ 	.word	0x00000000
        /*0020*/ 	.short	0x0003
        /*0022*/ 	.short	0x0018
        /*0024*/ 	.byte	0x00, 0xf0, 0x11, 0x00


	//----- nvinfo : EIATTR_KPARAM_INFO
	.align		4
.L_79:
        /*0028*/ 	.byte	0x04, 0x17
        /*002a*/ 	.short	(.L_81 - .L_80)
.L_80:
        /*002c*/ 	.word	0x00000000
        /*0030*/ 	.short	0x0002
        /*0032*/ 	.short	0x0010
        /*0034*/ 	.byte	0x00, 0xf5, 0x21, 0x00


	//----- nvinfo : EIATTR_KPARAM_INFO
	.align		4
.L_81:
        /*0038*/ 	.byte	0x04, 0x17
        /*003a*/ 	.short	(.L_83 - .L_82)
.L_82:
        /*003c*/ 	.word	0x00000000
        /*0040*/ 	.short	0x0001
        /*0042*/ 	.short	0x0008
        /*0044*/ 	.byte	0x00, 0xf5, 0x21, 0x00


	//----- nvinfo : EIATTR_KPARAM_INFO
	.align		4
.L_83:
        /*0048*/ 	.byte	0x04, 0x17
        /*004a*/ 	.short	(.L_85 - .L_84)
.L_84:
        /*004c*/ 	.word	0x00000000
        /*0050*/ 	.short	0x0000
        /*0052*/ 	.short	0x0000
        /*0054*/ 	.byte	0x00, 0xf5, 0x21, 0x00


	//----- nvinfo : EIATTR_SPARSE_MMA_MASK
	.align		4
.L_85:
        /*0058*/ 	.byte	0x03, 0x50
        /*005a*/ 	.short	0x0000


	//----- nvinfo : EIATTR_MAXREG_COUNT
	.align		4
        /*005c*/ 	.byte	0x03, 0x1b
        /*005e*/ 	.short	0x00ff


	//----- nvinfo : EIATTR_NUM_BARRIERS
	.align		4
        /*0060*/ 	.byte	0x02, 0x4c
        /*0062*/ 	.byte	0x01
	.zero		1


	//----- nvinfo : EIATTR_MERCURY_ISA_VERSION
	.align		4
        /*0064*/ 	.byte	0x03, 0x5f
        /*0066*/ 	.short	0x0101


	//----- nvinfo : EIATTR_VRC_CTA_INIT_COUNT
	.align		4
        /*0068*/ 	.byte	0x02, 0x4a
	.zero		1
	.zero		1


	//----- nvinfo : EIATTR_EXIT_INSTR_OFFSETS
	.align		4
        /*006c*/ 	.byte	0x04, 0x1c
        /*006e*/ 	.short	(.L_87 - .L_86)


	//   ....[0]....
.L_86:
        /*0070*/ 	.word	0x00000070


	//   ....[1]....
        /*0074*/ 	.word	0x00002b40


	//----- nvinfo : EIATTR_CRS_STACK_SIZE
	.align		4
.L_87:
        /*0078*/ 	.byte	0x04, 0x1e
        /*007a*/ 	.short	(.L_89 - .L_88)
.L_88:
        /*007c*/ 	.word	0x00000000


	//----- nvinfo : EIATTR_CBANK_PARAM_SIZE
	.align		4
.L_89:
        /*0080*/ 	.byte	0x03, 0x19
        /*0082*/ 	.short	0x0020


	//----- nvinfo : EIATTR_PARAM_CBANK
	.align		4
        /*0084*/ 	.byte	0x04, 0x0a
        /*0086*/ 	.short	(.L_91 - .L_90)
	.align		4
.L_90:
        /*0088*/ 	.word	index@(.nv.constant0._Z23kMeansClusterAssignmentPiS_S_ii)
        /*008c*/ 	.short	0x0380
        /*008e*/ 	.short	0x0020


	//----- nvinfo : EIATTR_SW_WAR
	.align		4
.L_91:
        /*0090*/ 	.byte	0x04, 0x36
        /*0092*/ 	.short	(.L_93 - .L_92)
.L_92:
        /*0094*/ 	.word	0x00000008
.L_93:


//--------------------- .nv.callgraph             --------------------------
	.section	.nv.callgraph,"",@"SHT_CUDA_CALLGRAPH"
	.align	4
	.sectionentsize	8
	.align		4
        /*0000*/ 	.word	0x00000000
	.align		4
        /*0004*/ 	.word	0xffffffff
	.align		4
        /*0008*/ 	.word	0x00000000
	.align		4
        /*000c*/ 	.word	0xfffffffe
	.align		4
        /*0010*/ 	.word	0x00000000
	.align		4
        /*0014*/ 	.word	0xfffffffd
	.align		4
        /*0018*/ 	.word	0x00000000
	.align		4
        /*001c*/ 	.word	0xfffffffc


//--------------------- .text._Z17finalizeCentroidsPiS_i --------------------------
	.section	.text._Z17finalizeCentroidsPiS_i,"ax",@progbits
	.align	128
        .global         _Z17finalizeCentroidsPiS_i
        .type           _Z17finalizeCentroidsPiS_i,@function
        .size           _Z17finalizeCentroidsPiS_i,(.L_x_100 - _Z17finalizeCentroidsPiS_i)
        .other          _Z17finalizeCentroidsPiS_i,@"STO_CUDA_ENTRY STV_DEFAULT"
_Z17finalizeCentroidsPiS_i:
.text._Z17finalizeCentroidsPiS_i:
[----:B------:R-:W-:Y:S01]  /*0000*/  LDC R1, c[0x0][0x37c] ;  /* 0x0000df00ff017b82 */ /* 0x000fe20000000800 */
[----:B------:R-:W0:Y:S07]  /*0010*/  S2R R0, SR_TID.X ;  /* 0x0000000000007919 */ /* 0x000e2e0000002100 */
[----:B------:R-:W0:Y:S01]  /*0020*/  S2UR UR4, SR_CTAID.X ;  /* 0x00000000000479c3 */ /* 0x000e220000002500 */
[----:B------:R-:W1:Y:S07]  /*0030*/  LDCU UR5, c[0x0][0x390] ;  /* 0x00007200ff0577ac */ /* 0x000e6e0008000800 */
[----:B------:R-:W0:Y:S02]  /*0040*/  LDC R5, c[0x0][0x360] ;  /* 0x0000d800ff057b82 */ /* 0x000e240000000800 */
[----:B0-----:R-:W-:-:S05]  /*0050*/  IMAD R5, R5, UR4, R0 ;  /* 0x0000000405057c24 */ /* 0x001fca000f8e0200 */
[----:B-1----:R-:W-:-:S13]  /*0060*/  ISETP.GE.AND P0, PT, R5, UR5, PT ;  /* 0x0000000505007c0c */ /* 0x002fda000bf06270 */
[----:B------:R-:W-:Y:S05]  /*0070*/  @P0 EXIT ;  /* 0x000000000000094d */ /* 0x000fea0003800000 */
[----:B------:R-:W0:Y:S01]  /*0080*/  LDC.64 R2, c[0x0][0x388] ;  /* 0x0000e200ff027b82 */ /* 0x000e220000000a00 */
[----:B------:R-:W1:Y:S01]  /*0090*/  LDCU.64 UR4, c[0x0][0x358] ;  /* 0x00006b00ff0477ac */ /* 0x000e620008000a00 */
[----:B0-----:R-:W-:-:S05]  /*00a0*/  IMAD.WIDE R2, R5, 0x4, R2 ;  /* 0x0000000405027825 */ /* 0x001fca00078e0202 */
[----:B-1----:R-:W2:Y:S02]  /*00b0*/  LDG.E R0, desc[UR4][R2.64] ;  /* 0x0000000402007981 */ /* 0x002ea4000c1e1900 */
[----:B--2---:R-:W-:-:S13]  /*00c0*/  ISETP.GE.AND P0, PT, R0, 0x1, PT ;  /* 0x000000010000780c */ /* 0x004fda0003f06270 */
[----:B------:R-:W-:Y:S05]  /*00d0*/  @!P0 EXIT ;  /* 0x000000000000894d */ /* 0x000fea0003800000 */
[----:B------:R-:W0:Y:S02]  /*00e0*/  LDC.64 R2, c[0x0][0x380] ;  /* 0x0000e000ff027b82 */ /* 0x000e240000000a00 */
[----:B0-----:R-:W-:-:S05]  /*00f0*/  IMAD.WIDE R2, R5, 0x4, R2 ;  /* 0x0000000405027825 */ /* 0x001fca00078e0202 */
[----:B------:R-:W2:Y:S01]  /*0100*/  LDG.E R7, desc[UR4][R2.64] ;  /* 0x0000000402077981 */ /* 0x000ea2000c1e1900 */
[-C--:B------:R-:W-:Y:S02]  /*0110*/  IABS R9, R0.reuse ;  /* 0x0000000000097213 */ /* 0x080fe40000000000 */
[----:B------:R-:W-:Y:S02]  /*0120*/  IABS R10, R0 ;  /* 0x00000000000a7213 */ /* 0x000fe40000000000 */
[----:B------:R-:W0:Y:S08]  /*0130*/  I2F.RP R6, R9 ;  /* 0x0000000900067306 */ /* 0x000e300000209400 */
[----:B0-----:R-:W0:Y:S02]  /*0140*/  MUFU.RCP R6, R6 ;  /* 0x0000000600067308 */ /* 0x001e240000001000 */
[----:B0-----:R-:W-:-:S06]  /*0150*/  VIADD R4, R6, 0xffffffe ;  /* 0x0ffffffe06047836 */ /* 0x001fcc0000000000 */
[----:B------:R0:W1:Y:S02]  /*0160*/  F2I.FTZ.U32.TRUNC.NTZ R5, R4 ;  /* 0x0000000400057305 */ /* 0x000064000021f000 */
[----:B0-----:R-:W-:Y:S02]  /*0170*/  IMAD.MOV.U32 R4, RZ, RZ, RZ ;  /* 0x000000ffff047224 */ /* 0x001fe400078e00ff */
[----:B-1----:R-:W-:-:S04]  /*0180*/  IMAD.MOV R8, RZ, RZ, -R5 ;  /* 0x000000ffff087224 */ /* 0x002fc800078e0a05 */
[----:B------:R-:W-:Y:S01]  /*0190*/  IMAD R11, R8, R9, RZ ;  /* 0x00000009080b7224 */ /* 0x000fe200078e02ff */
[----:B------:R-:W-:-:S03]  /*01a0*/  IADD3 R8, PT, PT, RZ, -R10, RZ ;  /* 0x8000000aff087210 */ /* 0x000fc60007ffe0ff */
[----:B------:R-:W-:Y:S01]  /*01b0*/  IMAD.HI.U32 R5, R5, R11, R4 ;  /* 0x0000000b05057227 */ /* 0x000fe200078e0004 */
[----:B--2---:R-:W-:Y:S02]  /*01c0*/  IABS R6, R7 ;  /* 0x0000000700067213 */ /* 0x004fe40000000000 */
[----:B------:R-:W-:-:S03]  /*01d0*/  LOP3.LUT R7, R7, R0, RZ, 0x3c, !PT ;  /* 0x0000000007077212 */ /* 0x000fc600078e3cff */
[----:B------:R-:W-:Y:S01]  /*01e0*/  IMAD.HI.U32 R5, R5, R6, RZ ;  /* 0x0000000605057227 */ /* 0x000fe200078e00ff */
[----:B------:R-:W-:-:S03]  /*01f0*/  ISETP.GE.AND P1, PT, R7, RZ, PT ;  /* 0x000000ff0700720c */ /* 0x000fc60003f26270 */
[----:B------:R-:W-:-:S05]  /*0200*/  IMAD R4, R5, R8, R6 ;  /* 0x0000000805047224 */ /* 0x000fca00078e0206 */
[----:B------:R-:W-:-:S13]  /*0210*/  ISETP.GT.U32.AND P2, PT, R9, R4, PT ;  /* 0x000000040900720c */ /* 0x000fda0003f44070 */
[----:B------:R-:W-:Y:S01]  /*0220*/  @!P2 IMAD.IADD R4, R4, 0x1, -R9 ;  /* 0x000000010404a824 */ /* 0x000fe200078e0a09 */
[----:B------:R-:W-:Y:S02]  /*0230*/  @!P2 IADD3 R5, PT, PT, R5, 0x1, RZ ;  /* 0x000000010505a810 */ /* 0x000fe40007ffe0ff */
[----:B------:R-:W-:Y:S02]  /*0240*/  ISETP.NE.AND P2, PT, R0, RZ, PT ;  /* 0x000000ff0000720c */ /* 0x000fe40003f45270 */
[----:B------:R-:W-:-:S13]  /*0250*/  ISETP.GE.U32.AND P0, PT, R4, R9, PT ;  /* 0x000000090400720c */ /* 0x000fda0003f06070 */
[----:B------:R-:W-:-:S05]  /*0260*/  @P0 VIADD R5, R5, 0x1 ;  /* 0x0000000105050836 */ /* 0x000fca0000000000 */
[----:B------:R-:W-:Y:S02]  /*0270*/  @!P1 IADD3 R5, PT, PT, -R5, RZ, RZ ;  /* 0x000000ff05059210 */ /* 0x000fe40007ffe1ff */
[----:B------:R-:W-:-:S05]  /*0280*/  @!P2 LOP3.LUT R5, RZ, R0, RZ, 0x33, !PT ;  /* 0x00000000ff05a212 */ /* 0x000fca00078e33ff */
[----:B------:R-:W-:Y:S01]  /*0290*/  STG.E desc[UR4][R2.64], R5 ;  /* 0x0000000502007986 */ /* 0x000fe2000c101904 */
[----:B------:R-:W-:Y:S05]  /*02a0*/  EXIT ;  /* 0x000000000000794d */ /* 0x000fea0003800000 */
.L_x_0:
[----:B------:R-:W-:-:S00]  /*02b0*/  BRA `(.L_x_0) ;  /* 0xfffffffc00fc7947 */ /* 0x000fc0000383ffff */
[----:B------:R-:W-:-:S00]  /*02c0*/  NOP ;  /* 0x0000000000007918 */ /* 0x000fc00000000000 */
        /* <DEDUP_REMOVED lines=11> */
.L_x_100:


//--------------------- .text._Z14resetCentroidsPiS_i --------------------------
	.section	.text._Z14resetCentroidsPiS_i,"ax",@progbits
	.align	128
        .global         _Z14resetCentroidsPiS_i
        .type           _Z14resetCentroidsPiS_i,@function
        .size           _Z14resetCentroidsPiS_i,(.L_x_101 - _Z14resetCentroidsPiS_i)
        .other          _Z14resetCentroidsPiS_i,@"STO_CUDA_ENTRY STV_DEFAULT"
_Z14resetCentroidsPiS_i:
.text._Z14resetCentroidsPiS_i:
        /* <DEDUP_REMOVED lines=9> */
[----:B------:R-:W1:Y:S07]  /*0090*/  LDCU.64 UR4, c[0x0][0x358] ;  /* 0x00006b00ff0477ac */ /* 0x000e6e0008000a00 */
[----:B------:R-:W2:Y:S01]  /*00a0*/  LDC.64 R4, c[0x0][0x388] ;  /* 0x0000e200ff047b82 */ /* 0x000ea20000000a00 */
[----:B0-----:R-:W-:-:S05]  /*00b0*/  IMAD.WIDE R2, R7, 0x4, R2 ;  /* 0x0000000407027825 */ /* 0x001fca00078e0202 */
[----:B-1----:R-:W-:Y:S01]  /*00c0*/  STG.E desc[UR4][R2.64], RZ ;  /* 0x000000ff02007986 */ /* 0x002fe2000c101904 */
[----:B--2---:R-:W-:-:S05]  /*00d0*/  IMAD.WIDE R4, R7, 0x4, R4 ;  /* 0x0000000407047825 */ /* 0x004fca00078e0204 */
[----:B------:R-:W-:Y:S01]  /*00e0*/  STG.E desc[UR4][R4.64], RZ ;  /* 0x000000ff04007986 */ /* 0x000fe2000c101904 */
[----:B------:R-:W-:Y:S05]  /*00f0*/  EXIT ;  /* 0x000000000000794d */ /* 0x000fea0003800000 */
.L_x_1:
        /* <DEDUP_REMOVED lines=16> */
.L_x_101:


//--------------------- .text._Z18accumulateCentroidPiS_S_S_ii --------------------------
	.section	.text._Z18accumulateCentroidPiS_S_S_ii,"ax",@progbits
	.align	128
        .global         _Z18accumulateCentroidPiS_S_S_ii
        .type           _Z18accumulateCentroidPiS_S_S_ii,@function
        .size           _Z18accumulateCentroidPiS_S_S_ii,(.L_x_102 - _Z18accumulateCentroidPiS_S_S_ii)
        .other          _Z18accumulateCentroidPiS_S_S_ii,@"STO_CUDA_ENTRY STV_DEFAULT"
_Z18accumulateCentroidPiS_S_S_ii:
.text._Z18accumulateCentroidPiS_S_S_ii:
        /* <DEDUP_REMOVED lines=10> */
[----:B------:R-:W2:Y:S08]  /*00a0*/  LDC.64 R2, c[0x0][0x380] ;  /* 0x0000e000ff027b82 */ /* 0x000eb00000000a00 */
[----:B------:R-:W3:Y:S01]  /*00b0*/  LDC.64 R8, c[0x0][0x398] ;  /* 0x0000e600ff087b82 */ /* 0x000ee20000000a00 */
[----:B0-----:R-:W-:-:S06]  /*00c0*/  IMAD.WIDE R4, R7, 0x4, R4 ;  /* 0x0000000407047825 */ /* 0x001fcc00078e0204 */
[----:B-1----:R-:W4:Y:S01]  /*00d0*/  LDG.E R5, desc[UR4][R4.64] ;  /* 0x0000000404057981 */ /* 0x002f22000c1e1900 */
[----:B--2---:R-:W-:Y:S02]  /*00e0*/  IMAD.WIDE R2, R7, 0x4, R2 ;  /* 0x0000000407027825 */ /* 0x004fe400078e0202 */
[----:B------:R-:W4:Y:S04]  /*00f0*/  LDC.64 R6, c[0x0][0x390] ;  /* 0x0000e400ff067b82 */ /* 0x000f280000000a00 */
[----:B------:R-:W2:Y:S01]  /*0100*/  LDG.E R3, desc[UR4][R2.64] ;  /* 0x0000000402037981 */ /* 0x000ea2000c1e1900 */
[----:B------:R-:W-:Y:S02]  /*0110*/  HFMA2 R11, -RZ, RZ, 0, 5.9604644775390625e-08 ;  /* 0x00000001ff0b7431 */ /* 0x000fe400000001ff */
[----:B----4-:R-:W-:-:S04]  /*0120*/  IMAD.WIDE R6, R5, 0x4, R6 ;  /* 0x0000000405067825 */ /* 0x010fc800078e0206 */
[----:B---3--:R-:W-:Y:S01]  /*0130*/  IMAD.WIDE R8, R5, 0x4, R8 ;  /* 0x0000000405087825 */ /* 0x008fe200078e0208 */
[----:B--2---:R-:W-:Y:S04]  /*0140*/  REDG.E.ADD.STRONG.GPU desc[UR4][R6.64], R3 ;  /* 0x000000030600798e */ /* 0x004fe8000c12e104 */
[----:B------:R-:W-:Y:S01]  /*0150*/  REDG.E.ADD.STRONG.GPU desc[UR4][R8.64], R11 ;  /* 0x0000000b0800798e */ /* 0x000fe2000c12e104 */
[----:B------:R-:W-:Y:S05]  /*0160*/  EXIT ;  /* 0x000000000000794d */ /* 0x000fea0003800000 */
.L_x_2:
        /* <DEDUP_REMOVED lines=9> */
.L_x_102:


//--------------------- .text._Z23kMeansClusterAssignmentPiS_S_ii --------------------------
	.section	.text._Z23kMeansClusterAssignmentPiS_S_ii,"ax",@progbits
	.align	128
        .global         _Z23kMeansClusterAssignmentPiS_S_ii
        .type           _Z23kMeansClusterAssignmentPiS_S_ii,@function
        .size           _Z23kMeansClusterAssignmentPiS_S_ii,(.L_x_99 - _Z23kMeansClusterAssignmentPiS_S_ii)
        .other          _Z23kMeansClusterAssignmentPiS_S_ii,@"STO_CUDA_ENTRY STV_DEFAULT"
_Z23kMeansClusterAssignmentPiS_S_ii:
.text._Z23kMeansClusterAssignmentPiS_S_ii:
        /* <DEDUP_REMOVED lines=8> */
[----:B------:R-:W0:Y:S01]  /*0080*/  LDCU UR4, c[0x0][0x39c] ;  /* 0x00007380ff0477ac */ /* 0x000e220008000800 */
[----:B------:R-:W-:Y:S01]  /*0090*/  HFMA2 R18, -RZ, RZ, 0, 0 ;  /* 0x00000000ff127431 */ /* 0x000fe200000001ff */
[----:B------:R-:W1:Y:S01]  /*00a0*/  LDCU.64 UR10, c[0x0][0x358] ;  /* 0x00006b00ff0a77ac */ /* 0x000e620008000a00 */
[----:B0-----:R-:W-:-:S09]  /*00b0*/  UISETP.GE.AND UP0, UPT, UR4, 0x1, UPT ;  /* 0x000000010400788c */ /* 0x001fd2000bf06270 */
[----:B-1----:R-:W-:Y:S05]  /*00c0*/  BRA.U !UP0, `(.L_x_3) ;  /* 0x00000029088c7547 */ /* 0x002fea000b800000 */
[----:B------:R-:W0:Y:S02]  /*00d0*/  LDC.64 R2, c[0x0][0x380] ;  /* 0x0000e000ff027b82 */ /* 0x000e240000000a00 */
[----:B0-----:R-:W-:-:S06]  /*00e0*/  IMAD.WIDE R2, R8, 0x4, R2 ;  /* 0x0000000408027825 */ /* 0x001fcc00078e0202 */
[----:B------:R-:W2:Y:S01]  /*00f0*/  LDG.E R2, desc[UR10][R2.64] ;  /* 0x0000000a02027981 */ /* 0x000ea2000c1e1900 */
[----:B------:R-:W-:Y:S01]  /*0100*/  UISETP.GE.U32.AND UP0, UPT, UR4, 0x10, UPT ;  /* 0x000000100400788c */ /* 0x000fe2000bf06070 */
[----:B------:R-:W-:Y:S01]  /*0110*/  IMAD.MOV.U32 R13, RZ, RZ, 0x7f800000 ;  /* 0x7f800000ff0d7424 */ /* 0x000fe200078e00ff */
[----:B------:R-:W-:Y:S01]  /*0120*/  MOV R7, RZ ;  /* 0x000000ff00077202 */ /* 0x000fe20000000f00 */
[----:B------:R-:W-:Y:S01]  /*0130*/  IMAD.MOV.U32 R18, RZ, RZ, RZ ;  /* 0x000000ffff127224 */ /* 0x000fe200078e00ff */
[----:B------:R-:W-:Y:S01]  /*0140*/  ULOP3.LUT UR8, UR4, 0xf, URZ, 0xc0, !UPT ;  /* 0x0000000f04087892 */ /* 0x000fe2000f8ec0ff */
[----:B--2---:R-:W-:-:S04]  /*0150*/  I2FP.F32.S32 R6, R2 ;  /* 0x0000000200067245 */ /* 0x004fc80000201400 */
[----:B------:R-:W-:Y:S07]  /*0160*/  BRA.U !UP0, `(.L_x_4) ;  /* 0x00000015087c7547 */ /* 0x000fee000b800000 */
[----:B------:R-:W0:Y:S01]  /*0170*/  LDCU.64 UR6, c[0x0][0x390] ;  /* 0x00007200ff0677ac */ /* 0x000e220008000a00 */
[----:B------:R-:W-:Y:S01]  /*0180*/  HFMA2 R18, -RZ, RZ, 0, 0 ;  /* 0x00000000ff127431 */ /* 0x000fe200000001ff */
[----:B------:R-:W-:Y:S01]  /*0190*/  MOV R13, 0x7f800000 ;  /* 0x7f800000000d7802 */ /* 0x000fe20000000f00 */
[----:B------:R-:W-:Y:S01]  /*01a0*/  IMAD.MOV.U32 R10, RZ, RZ, RZ ;  /* 0x000000ffff0a7224 */ /* 0x000fe200078e00ff */
[----:B------:R-:W-:-:S06]  /*01b0*/  ULOP3.LUT UR4, UR4, 0x7ffffff0, URZ, 0xc0, !UPT ;  /* 0x7ffffff004047892 */ /* 0x000fcc000f8ec0ff */
[----:B------:R-:W-:Y:S01]  /*01c0*/  IMAD.U32 R7, RZ, RZ, UR4 ;  /* 0x00000004ff077e24 */ /* 0x000fe2000f8e00ff */
[----:B0-----:R-:W-:-:S04]  /*01d0*/  UIADD3 UR5, UP0, UPT, UR6, 0x20, URZ ;  /* 0x0000002006057890 */ /* 0x001fc8000ff1e0ff */
[----:B------:R-:W-:Y:S02]  /*01e0*/  UIADD3.X UR6, UPT, UPT, URZ, UR7, URZ, UP0, !UPT ;  /* 0x00000007ff067290 */ /* 0x000fe400087fe4ff */
[----:B------:R-:W-:-:S04]  /*01f0*/  MOV R2, UR5 ;  /* 0x0000000500027c02 */ /* 0x000fc80008000f00 */
[----:B------:R-:W-:-:S07]  /*0200*/  IMAD.U32 R3, RZ, RZ, UR6 ;  /* 0x00000006ff037e24 */ /* 0x000fce000f8e00ff */
.L_x_53:
[----:B------:R-:W2:Y:S01]  /*0210*/  LDG.E R0, desc[UR10][R2.64+-0x20] ;  /* 0xffffe00a02007981 */ /* 0x000ea2000c1e1900 */
[----:B------:R-:W-:Y:S01]  /*0220*/  BSSY.RECONVERGENT B0, `(.L_x_5) ;  /* 0x0000010000007945 */ /* 0x000fe20003800200 */
[----:B--2---:R-:W-:-:S05]  /*0230*/  I2FP.F32.S32 R5, R0 ;  /* 0x0000000000057245 */ /* 0x004fca0000201400 */
[----:B------:R-:W-:-:S04]  /*0240*/  FADD R5, -R6, R5 ;  /* 0x0000000506057221 */ /* 0x000fc80000000100 */
[----:B------:R-:W-:-:S04]  /*0250*/  FMUL R12, R5, R5 ;  /* 0x00000005050c7220 */ /* 0x000fc80000400000 */
[----:B------:R0:W1:Y:S01]  /*0260*/  MUFU.RSQ R5, R12 ;  /* 0x0000000c00057308 */ /* 0x0000620000001400 */
[----:B------:R-:W-:-:S04]  /*0270*/  IADD3 R0, PT, PT, R12, -0xd000000, RZ ;  /* 0xf30000000c007810 */ /* 0x000fc80007ffe0ff */
[----:B------:R-:W-:-:S13]  /*0280*/  ISETP.GT.U32.AND P0, PT, R0, 0x727fffff, PT ;  /* 0x727fffff0000780c */ /* 0x000fda0003f04070 */
[----:B01----:R-:W-:Y:S05]  /*0290*/  @!P0 BRA `(.L_x_6) ;  /* 0x0000000000108947 */ /* 0x003fea0003800000 */
[----:B------:R-:W-:Y:S01]  /*02a0*/  IMAD.MOV.U32 R0, RZ, RZ, R12 ;  /* 0x000000ffff007224 */ /* 0x000fe200078e000c */
[----:B------:R-:W-:-:S07]  /*02b0*/  MOV R4, 0x2d0 ;  /* 0x000002d000047802 */ /* 0x000fce0000000f00 */
[----:B------:R-:W-:Y:S05]  /*02c0*/  CALL.REL.NOINC `($__internal_0_$__cuda_sm20_sqrt_rn_f32_slowpath) ;  /* 0x0000002800207944 */ /* 0x000fea0003c00000 */
[----:B------:R-:W-:Y:S05]  /*02d0*/  BRA `(.L_x_7) ;  /* 0x0000000000107947 */ /* 0x000fea0003800000 */
.L_x_6:
[----:B------:R-:W-:Y:S01]  /*02e0*/  FMUL.FTZ R9, R12, R5 ;  /* 0x000000050c097220 */ /* 0x000fe20000410000 */
[----:B------:R-:W-:-:S03]  /*02f0*/  FMUL.FTZ R4, R5, 0.5 ;  /* 0x3f00000005047820 */ /* 0x000fc60000410000 */
[----:B------:R-:W-:-:S04]  /*0300*/  FFMA R0, -R9, R9, R12 ;  /* 0x0000000909007223 */ /* 0x000fc8000000010c */
[----:B------:R-:W-:-:S07]  /*0310*/  FFMA R9, R0, R4, R9 ;  /* 0x0000000400097223 */ /* 0x000fce0000000009 */
.L_x_7:
[----:B------:R-:W-:Y:S05]  /*0320*/  BSYNC.RECONVERGENT B0 ;  /* 0x0000000000007941 */ /* 0x000fea0003800200 */
.L_x_5:
[----:B------:R-:W2:Y:S01]  /*0330*/  LDG.E R0, desc[UR10][R2.64+-0x1c] ;  /* 0xffffe40a02007981 */ /* 0x000ea2000c1e1900 */
[CC--:B------:R-:W-:Y:S01]  /*0340*/  FSETP.GEU.AND P0, PT, R9.reuse, R13.reuse, PT ;  /* 0x0000000d0900720b */ /* 0x0c0fe20003f0e000 */
[----:B------:R-:W-:Y:S03]  /*0350*/  BSSY.RECONVERGENT B0, `(.L_x_8) ;  /* 0x0000012000007945 */ /* 0x000fe60003800200 */
[----:B------:R-:W-:Y:S02]  /*0360*/  FSEL R13, R9, R13, !P0 ;  /* 0x0000000d090d7208 */ /* 0x000fe40004000000 */
[----:B------:R-:W-:Y:S02]  /*0370*/  SEL R18, R10, R18, !P0 ;  /* 0x000000120a127207 */ /* 0x000fe40004000000 */
        /* <DEDUP_REMOVED lines=11> */
.L_x_9:
[----:B------:R-:W-:Y:S01]  /*0430*/  FMUL.FTZ R9, R12, R5 ;  /* 0x000000050c097220 */ /* 0x000fe20000410000 */
[----:B------:R-:W-:-:S03]  /*0440*/  FMUL.FTZ R4, R5, 0.5 ;  /* 0x3f00000005047820 */ /* 0x000fc60000410000 */
[----:B------:R-:W-:-:S04]  /*0450*/  FFMA R0, -R9, R9, R12 ;  /* 0x0000000909007223 */ /* 0x000fc8000000010c */
[----:B------:R-:W-:-:S07]  /*0460*/  FFMA R9, R0, R4, R9 ;  /* 0x0000000400097223 */ /* 0x000fce0000000009 */
.L_x_10:
[----:B------:R-:W-:Y:S05]  /*0470*/  BSYNC.RECONVERGENT B0 ;  /* 0x0000000000007941 */ /* 0x000fea0003800200 */
.L_x_8:
[----:B------:R-:W2:Y:S01]  /*0480*/  LDG.E R0, desc[UR10][R2.64+-0x18] ;  /* 0xffffe80a02007981 */ /* 0x000ea2000c1e1900 */
[CC--:B------:R-:W-:Y:S01]  /*0490*/  FSETP.GEU.AND P0, PT, R9.reuse, R13.reuse, PT ;  /* 0x0000000d0900720b */ /* 0x0c0fe20003f0e000 */
[----:B------:R-:W-:Y:S03]  /*04a0*/  BSSY.RECONVERGENT B0, `(.L_x_11) ;  /* 0x0000012000007945 */ /* 0x000fe60003800200 */
[----:B------:R-:W-:-:S09]  /*04b0*/  FSEL R13, R9, R13, !P0 ;  /* 0x0000000d090d7208 */ /* 0x000fd20004000000 */
[----:B------:R-:W-:Y:S01]  /*04c0*/  @!P0 VIADD R18, R10, 0x1 ;  /* 0x000000010a128836 */ /* 0x000fe20000000000 */
[----:B--2---:R-:W-:-:S05]  /*04d0*/  I2FP.F32.S32 R5, R0 ;  /* 0x0000000000057245 */ /* 0x004fca0000201400 */
[----:B------:R-:W-:-:S04]  /*04e0*/  FADD R5, -R6, R5 ;  /* 0x0000000506057221 */ /* 0x000fc80000000100 */
[----:B------:R-:W-:-:S04]  /*04f0*/  FMUL R12, R5, R5 ;  /* 0x00000005050c7220 */ /* 0x000fc80000400000 */
[----:B------:R0:W1:Y:S01]  /*0500*/  MUFU.RSQ R5, R12 ;  /* 0x0000000c00057308 */ /* 0x0000620000001400 */
[----:B------:R-:W-:-:S04]  /*0510*/  IADD3 R0, PT, PT, R12, -0xd000000, RZ ;  /* 0xf30000000c007810 */ /* 0x000fc80007ffe0ff */
[----:B------:R-:W-:-:S13]  /*0520*/  ISETP.GT.U32.AND P1, PT, R0, 0x727fffff, PT ;  /* 0x727fffff0000780c */ /* 0x000fda0003f24070 */
[----:B01----:R-:W-:Y:S05]  /*0530*/  @!P1 BRA `(.L_x_12) ;  /* 0x0000000000109947 */ /* 0x003fea0003800000 */
[----:B------:R-:W-:Y:S02]  /*0540*/  MOV R0, R12 ;  /* 0x0000000c00007202 */ /* 0x000fe40000000f00 */
[----:B------:R-:W-:-:S07]  /*0550*/  MOV R4, 0x570 ;  /* 0x0000057000047802 */ /* 0x000fce0000000f00 */
[----:B------:R-:W-:Y:S05]  /*0560*/  CALL.REL.NOINC `($__internal_0_$__cuda_sm20_sqrt_rn_f32_slowpath) ;  /* 0x0000002400787944 */ /* 0x000fea0003c00000 */
[----:B------:R-:W-:Y:S05]  /*0570*/  BRA `(.L_x_13) ;  /* 0x0000000000107947 */ /* 0x000fea0003800000 */
.L_x_12:
[----:B------:R-:W-:Y:S01]  /*0580*/  FMUL.FTZ R9, R12, R5 ;  /* 0x000000050c097220 */ /* 0x000fe20000410000 */
[----:B------:R-:W-:-:S03]  /*0590*/  FMUL.FTZ R4, R5, 0.5 ;  /* 0x3f00000005047820 */ /* 0x000fc60000410000 */
[----:B------:R-:W-:-:S04]  /*05a0*/  FFMA R0, -R9, R9, R12 ;  /* 0x0000000909007223 */ /* 0x000fc8000000010c */
[----:B------:R-:W-:-:S07]  /*05b0*/  FFMA R9, R0, R4, R9 ;  /* 0x0000000400097223 */ /* 0x000fce0000000009 */
.L_x_13:
[----:B------:R-:W-:Y:S05]  /*05c0*/  BSYNC.RECONVERGENT B0 ;  /* 0x0000000000007941 */ /* 0x000fea0003800200 */
.L_x_11:
[----:B------:R-:W2:Y:S01]  /*05d0*/  LDG.E R0, desc[UR10][R2.64+-0x14] ;  /* 0xffffec0a02007981 */ /* 0x000ea2000c1e1900 */
[CC--:B------:R-:W-:Y:S01]  /*05e0*/  FSETP.GEU.AND P0, PT, R9.reuse, R13.reuse, PT ;  /* 0x0000000d0900720b */ /* 0x0c0fe20003f0e000 */
[----:B------:R-:W-:Y:S03]  /*05f0*/  BSSY.RECONVERGENT B0, `(.L_x_14) ;  /* 0x0000012000007945 */ /* 0x000fe60003800200 */
[----:B------:R-:W-:-:S09]  /*0600*/  FSEL R13, R9, R13, !P0 ;  /* 0x0000000d090d7208 */ /* 0x000fd20004000000 */
[----:B------:R-:W-:Y:S02]  /*0610*/  @!P0 IADD3 R18, PT, PT, R10, 0x2, RZ ;  /* 0x000000020a128810 */ /* 0x000fe40007ffe0ff */
[----:B--2---:R-:W-:-:S05]  /*0620*/  I2FP.F32.S32 R5, R0 ;  /* 0x0000000000057245 */ /* 0x004fca0000201400 */
[----:B------:R-:W-:-:S04]  /*0630*/  FADD R5, -R6, R5 ;  /* 0x0000000506057221 */ /* 0x000fc80000000100 */
[----:B------:R-:W-:-:S04]  /*0640*/  FMUL R12, R5, R5 ;  /* 0x00000005050c7220 */ /* 0x000fc80000400000 */
[----:B------:R-:W-:Y:S01]  /*0650*/  VIADD R0, R12, 0xf3000000 ;  /* 0xf30000000c007836 */ /* 0x000fe20000000000 */
[----:B------:R0:W1:Y:S04]  /*0660*/  MUFU.RSQ R5, R12 ;  /* 0x0000000c00057308 */ /* 0x0000680000001400 */
[----:B------:R-:W-:-:S13]  /*0670*/  ISETP.GT.U32.AND P1, PT, R0, 0x727fffff, PT ;  /* 0x727fffff0000780c */ /* 0x000fda0003f24070 */
[----:B01----:R-:W-:Y:S05]  /*0680*/  @!P1 BRA `(.L_x_15) ;  /* 0x0000000000109947 */ /* 0x003fea0003800000 */
[----:B------:R-:W-:Y:S01]  /*0690*/  IMAD.MOV.U32 R0, RZ, RZ, R12 ;  /* 0x000000ffff007224 */ /* 0x000fe200078e000c */
[----:B------:R-:W-:-:S07]  /*06a0*/  MOV R4, 0x6c0 ;  /* 0x000006c000047802 */ /* 0x000fce0000000f00 */
[----:B------:R-:W-:Y:S05]  /*06b0*/  CALL.REL.NOINC `($__internal_0_$__cuda_sm20_sqrt_rn_f32_slowpath) ;  /* 0x0000002400247944 */ /* 0x000fea0003c00000 */
[----:B------:R-:W-:Y:S05]  /*06c0*/  BRA `(.L_x_16) ;  /* 0x0000000000107947 */ /* 0x000fea0003800000 */
.L_x_15:
[----:B------:R-:W-:Y:S01]  /*06d0*/  FMUL.FTZ R9, R12, R5 ;  /* 0x000000050c097220 */ /* 0x000fe20000410000 */
[----:B------:R-:W-:-:S03]  /*06e0*/  FMUL.FTZ R4, R5, 0.5 ;  /* 0x3f00000005047820 */ /* 0x000fc60000410000 */
[----:B------:R-:W-:-:S04]  /*06f0*/  FFMA R0, -R9, R9, R12 ;  /* 0x0000000909007223 */ /* 0x000fc8000000010c */
[----:B------:R-:W-:-:S07]  /*0700*/  FFMA R9, R0, R4, R9 ;  /* 0x0000000400097223 */ /* 0x000fce0000000009 */
.L_x_16:
[----:B------:R-:W-:Y:S05]  /*0710*/  BSYNC.RECONVERGENT B0 ;  /* 0x0000000000007941 */ /* 0x000fea0003800200 */
.L_x_14:
        /* <DEDUP_REMOVED lines=16> */
.L_x_18:
[----:B------:R-:W-:Y:S01]  /*0820*/  FMUL.FTZ R9, R12, R5 ;  /* 0x000000050c097220 */ /* 0x000fe20000410000 */
[----:B------:R-:W-:-:S03]  /*0830*/  FMUL.FTZ R4, R5, 0.5 ;  /* 0x3f00000005047820 */ /* 0x000fc60000410000 */
[----:B------:R-:W-:-:S04]  /*0840*/  FFMA R0, -R9, R9, R12 ;  /* 0x0000000909007223 */ /* 0x000fc8000000010c */
[----:B------:R-:W-:-:S07]  /*0850*/  FFMA R9, R0, R4, R9 ;  /* 0x0000000400097223 */ /* 0x000fce0000000009 */
.L_x_19:
[----:B------:R-:W-:Y:S05]  /*0860*/  BSYNC.RECONVERGENT B0 ;  /* 0x0000000000007941 */ /* 0x000fea0003800200 */
.L_x_17:
        /* <DEDUP_REMOVED lines=16> */
.L_x_21:
[----:B------:R-:W-:Y:S01]  /*0970*/  FMUL.FTZ R9, R12, R5 ;  /* 0x000000050c097220 */ /* 0x000fe20000410000 */
[----:B------:R-:W-:-:S03]  /*0980*/  FMUL.FTZ R4, R5, 0.5 ;  /* 0x3f00000005047820 */ /* 0x000fc60000410000 */
[----:B------:R-:W-:-:S04]  /*0990*/  FFMA R0, -R9, R9, R12 ;  /* 0x0000000909007223 */ /* 0x000fc8000000010c */
[----:B------:R-:W-:-:S07]  /*09a0*/  FFMA R9, R0, R4, R9 ;  /* 0x0000000400097223 */ /* 0x000fce0000000009 */
.L_x_22:
[----:B------:R-:W-:Y:S05]  /*09b0*/  BSYNC.RECONVERGENT B0 ;  /* 0x0000000000007941 */ /* 0x000fea0003800200 */
.L_x_20:
        /* <DEDUP_REMOVED lines=16> */
.L_x_24:
[----:B------:R-:W-:Y:S01]  /*0ac0*/  FMUL.FTZ R9, R12, R5 ;  /* 0x000000050c097220 */ /* 0x000fe20000410000 */
[----:B------:R-:W-:-:S03]  /*0ad0*/  FMUL.FTZ R4, R5, 0.5 ;  /* 0x3f00000005047820 */ /* 0x000fc60000410000 */
[----:B------:R-:W-:-:S04]  /*0ae0*/  FFMA R0, -R9, R9, R12 ;  /* 0x0000000909007223 */ /* 0x000fc8000000010c */
[----:B------:R-:W-:-:S07]  /*0af0*/  FFMA R9, R0, R4, R9 ;  /* 0x0000000400097223 */ /* 0x000fce0000000009 */
.L_x_25:
[----:B------:R-:W-:Y:S05]  /*0b00*/  BSYNC.RECONVERGENT B0 ;  /* 0x0000000000007941 */ /* 0x000fea0003800200 */
.L_x_23:
        /* <DEDUP_REMOVED lines=16> */
.L_x_27:
[----:B------:R-:W-:Y:S01]  /*0c10*/  FMUL.FTZ R9, R12, R5 ;  /* 0x000000050c097220 */ /* 0x000fe20000410000 */
[----:B------:R-:W-:-:S03]  /*0c20*/  FMUL.FTZ R4, R5, 0.5 ;  /* 0x3f00000005047820 */ /* 0x000fc60000410000 */
[----:B------:R-:W-:-:S04]  /*0c30*/  FFMA R0, -R9, R9, R12 ;  /* 0x0000000909007223 */ /* 0x000fc8000000010c */
[----:B------:R-:W-:-:S07]  /*0c40*/  FFMA R9, R0, R4, R9 ;  /* 0x0000000400097223 */ /* 0x000fce0000000009 */
.L_x_28:
[----:B------:R-:W-:Y:S05]  /*0c50*/  BSYNC.RECONVERGENT B0 ;  /* 0x0000000000007941 */ /* 0x000fea0003800200 */
.L_x_26:
        /* <DEDUP_REMOVED lines=16> */
.L_x_30:
[----:B------:R-:W-:Y:S01]  /*0d60*/  FMUL.FTZ R9, R12, R5 ;  /* 0x000000050c097220 */ /* 0x000fe20000410000 */
[----:B------:R-:W-:-:S03]  /*0d70*/  FMUL.FTZ R4, R5, 0.5 ;  /* 0x3f00000005047820 */ /* 0x000fc60000410000 */
[----:B------:R-:W-:-:S04]  /*0d80*/  FFMA R0, -R9, R9, R12 ;  /* 0x0000000909007223 */ /* 0x000fc8000000010c */
[----:B------:R-:W-:-:S07]  /*0d90*/  FFMA R9, R0, R4, R9 ;  /* 0x0000000400097223 */ /* 0x000fce0000000009 */
.L_x_31:
[----:B------:R-:W-:Y:S05]  /*0da0*/  BSYNC.RECONVERGENT B0 ;  /* 0x0000000000007941 */ /* 0x000fea0003800200 */
.L_x_29:
        /* <DEDUP_REMOVED lines=16> */
.L_x_33:
[----:B------:R-:W-:Y:S01]  /*0eb0*/  FMUL.FTZ R9, R12, R5 ;  /* 0x000000050c097220 */ /* 0x000fe20000410000 */
[----:B------:R-:W-:-:S03]  /*0ec0*/  FMUL.FTZ R4, R5, 0.5 ;  /* 0x3f00000005047820 */ /* 0x000fc60000410000 */
[----:B------:R-:W-:-:S04]  /*0ed0*/  FFMA R0, -R9, R9, R12 ;  /* 0x0000000909007223 */ /* 0x000fc8000000010c */
[----:B------:R-:W-:-:S07]  /*0ee0*/  FFMA R9, R0, R4, R9 ;  /* 0x0000000400097223 */ /* 0x000fce0000000009 */
.L_x_34:
[----:B------:R-:W-:Y:S05]  /*0ef0*/  BSYNC.RECONVERGENT B0 ;  /* 0x0000000000007941 */ /* 0x000fea0003800200 */
.L_x_32:
        /* <DEDUP_REMOVED lines=16> */
.L_x_36:
[----:B------:R-:W-:Y:S01]  /*1000*/  FMUL.FTZ R9, R12, R5 ;  /* 0x000000050c097220 */ /* 0x000fe20000410000 */
[----:B------:R-:W-:-:S03]  /*1010*/  FMUL.FTZ R4, R5, 0.5 ;  /* 0x3f00000005047820 */ /* 0x000fc60000410000 */
[----:B------:R-:W-:-:S04]  /*1020*/  FFMA R0, -R9, R9, R12 ;  /* 0x0000000909007223 */ /* 0x000fc8000000010c */
[----:B------:R-:W-:-:S07]  /*1030*/  FFMA R9, R0, R4, R9 ;  /* 0x0000000400097223 */ /* 0x000fce0000000009 */
.L_x_37:
[----:B------:R-:W-:Y:S05]  /*1040*/  BSYNC.RECONVERGENT B0 ;  /* 0x0000000000007941 */ /* 0x000fea0003800200 */
.L_x_35:
        /* <DEDUP_REMOVED lines=16> */
.L_x_39:
[----:B------:R-:W-:Y:S01]  /*1150*/  FMUL.FTZ R9, R12, R5 ;  /* 0x000000050c097220 */ /* 0x000fe20000410000 */
[----:B------:R-:W-:-:S03]  /*1160*/  FMUL.FTZ R4, R5, 0.5 ;  /* 0x3f00000005047820 */ /* 0x000fc60000410000 */
[----:B------:R-:W-:-:S04]  /*1170*/  FFMA R0, -R9, R9, R12 ;  /* 0x0000000909007223 */ /* 0x000fc8000000010c */
[----:B------:R-:W-:-:S07]  /*1180*/  FFMA R9, R0, R4, R9 ;  /* 0x0000000400097223 */ /* 0x000fce0000000009 */
.L_x_40:
[----:B------:R-:W-:Y:S05]  /*1190*/  BSYNC.RECONVERGENT B0 ;  /* 0x0000000000007941 */ /* 0x000fea0003800200 */
.L_x_38:
        /* <DEDUP_REMOVED lines=16> */
.L_x_42:
[----:B------:R-:W-:Y:S01]  /*12a0*/  FMUL.FTZ R9, R12, R5 ;  /* 0x000000050c097220 */ /* 0x000fe20000410000 */
[----:B------:R-:W-:-:S03]  /*12b0*/  FMUL.FTZ R4, R5, 0.5 ;  /* 0x3f00000005047820 */ /* 0x000fc60000410000 */
[----:B------:R-:W-:-:S04]  /*12c0*/  FFMA R0, -R9, R9, R12 ;  /* 0x0000000909007223 */ /* 0x000fc8000000010c */
[----:B------:R-:W-:-:S07]  /*12d0*/  FFMA R9, R0, R4, R9 ;  /* 0x0000000400097223 */ /* 0x000fce0000000009 */
.L_x_43:
[----:B------:R-:W-:Y:S05]  /*12e0*/  BSYNC.RECONVERGENT B0 ;  /* 0x0000000000007941 */ /* 0x000fea0003800200 */
.L_x_41:
        /* <DEDUP_REMOVED lines=16> */
.L_x_45:
[----:B------:R-:W-:Y:S01]  /*13f0*/  FMUL.FTZ R9, R12, R5 ;  /* 0x000000050c097220 */ /* 0x000fe20000410000 */
[----:B------:R-:W-:-:S03]  /*1400*/  FMUL.FTZ R4, R5, 0.5 ;  /* 0x3f00000005047820 */ /* 0x000fc60000410000 */
[----:B------:R-:W-:-:S04]  /*1410*/  FFMA R0, -R9, R9, R12 ;  /* 0x0000000909007223 */ /* 0x000fc8000000010c */
[----:B------:R-:W-:-:S07]  /*1420*/  FFMA R9, R0, R4, R9 ;  /* 0x0000000400097223 */ /* 0x000fce0000000009 */
.L_x_46:
[----:B------:R-:W-:Y:S05]  /*1430*/  BSYNC.RECONVERGENT B0 ;  /* 0x0000000000007941 */ /* 0x000fea0003800200 */
.L_x_44:
        /* <DEDUP_REMOVED lines=16> */
.L_x_48:
[----:B------:R-:W-:Y:S01]  /*1540*/  FMUL.FTZ R9, R12, R5 ;  /* 0x000000050c097220 */ /* 0x000fe20000410000 */
[----:B------:R-:W-:-:S03]  /*1550*/  FMUL.FTZ R4, R5, 0.5 ;  /* 0x3f00000005047820 */ /* 0x000fc60000410000 */
[----:B------:R-:W-:-:S04]  /*1560*/  FFMA R0, -R9, R9, R12 ;  /* 0x0000000909007223 */ /* 0x000fc8000000010c */
[----:B------:R-:W-:-:S07]  /*1570*/  FFMA R9, R0, R4, R9 ;  /* 0x0000000400097223 */ /* 0x000fce0000000009 */
.L_x_49:
[----:B------:R-:W-:Y:S05]  /*1580*/  BSYNC.RECONVERGENT B0 ;  /* 0x0000000000007941 */ /* 0x000fea0003800200 */
.L_x_47:
        /* <DEDUP_REMOVED lines=16> */
.L_x_51:
[----:B------:R-:W-:Y:S01]  /*1690*/  FMUL.FTZ R9, R12, R5 ;  /* 0x000000050c097220 */ /* 0x000fe20000410000 */
[----:B------:R-:W-:-:S03]  /*16a0*/  FMUL.FTZ R4, R5, 0.5 ;  /* 0x3f00000005047820 */ /* 0x000fc60000410000 */
[----:B------:R-:W-:-:S04]  /*16b0*/  FFMA R0, -R9, R9, R12 ;  /* 0x0000000909007223 */ /* 0x000fc8000000010c */
[----:B------:R-:W-:-:S07]  /*16c0*/  FFMA R9, R0, R4, R9 ;  /* 0x0000000400097223 */ /* 0x000fce0000000009 */
.L_x_52:
[----:B------:R-:W-:Y:S05]  /*16d0*/  BSYNC.RECONVERGENT B0 ;  /* 0x0000000000007941 */ /* 0x000fea0003800200 */
.L_x_50:
[CC--:B------:R-:W-:Y:S02]  /*16e0*/  FSETP.GEU.AND P0, PT, R9.reuse, R20.reuse, PT ;  /* 0x000000140900720b */ /* 0x0c0fe40003f0e000 */
[----:B------:R-:W-:Y:S02]  /*16f0*/  IADD3 R2, P2, PT, R2, 0x40, RZ ;  /* 0x0000004002027810 */ /* 0x000fe40007f5e0ff */
[----:B------:R-:W-:-:S03]  /*1700*/  FSEL R13, R9, R20, !P0 ;  /* 0x00000014090d7208 */ /* 0x000fc60004000000 */
[----:B------:R-:W-:-:S06]  /*1710*/  IMAD.X R3, RZ, RZ, R3, P2 ;  /* 0x000000ffff037224 */ /* 0x000fcc00010e0603 */
[C---:B------:R-:W-:Y:S02]  /*1720*/  @!P0 IADD3 R18, PT, PT, R10.reuse, 0xf, RZ ;  /* 0x0000000f0a128810 */ /* 0x040fe40007ffe0ff */
[----:B------:R-:W-:-:S04]  /*1730*/  IADD3 R10, PT, PT, R10, 0x10, RZ ;  /* 0x000000100a0a7810 */ /* 0x000fc80007ffe0ff */
[----:B------:R-:W-:-:S13]  /*1740*/  ISETP.NE.AND P1, PT, R10, R7, PT ;  /* 0x000000070a00720c */ /* 0x000fda0003f25270 */
[----:B------:R-:W-:Y:S05]  /*1750*/  @P1 BRA `(.L_x_53) ;  /* 0xffffffe800ac1947 */ /* 0x000fea000383ffff */
.L_x_4:
[----:B------:R-:W-:-:S09]  /*1760*/  UISETP.NE.AND UP0, UPT, UR8, URZ, UPT ;  /* 0x000000ff0800728c */ /* 0x000fd2000bf05270 */
[----:B------:R-:W-:Y:S05]  /*1770*/  BRA.U !UP0, `(.L_x_3) ;  /* 0x0000001108e07547 */ /* 0x000fea000b800000 */
[----:B------:R-:W0:Y:S01]  /*1780*/  LDCU UR4, c[0x0][0x39c] ;  /* 0x00007380ff0477ac */ /* 0x000e220008000800 */
[----:B------:R-:W-:Y:S02]  /*1790*/  UISETP.GE.U32.AND UP0, UPT, UR8, 0x8, UPT ;  /* 0x000000080800788c */ /* 0x000fe4000bf06070 */
[----:B0-----:R-:W-:-:S07]  /*17a0*/  ULOP3.LUT UR4, UR4, 0x7, URZ, 0xc0, !UPT ;  /* 0x0000000704047892 */ /* 0x001fce000f8ec0ff */
[----:B------:R-:W-:Y:S05]  /*17b0*/  BRA.U !UP0, `(.L_x_54) ;  /* 0x0000000908c87547 */ /* 0x000fea000b800000 */
[----:B------:R-:W0:Y:S02]  /*17c0*/  LDC.64 R2, c[0x0][0x390] ;  /* 0x0000e400ff027b82 */ /* 0x000e240000000a00 */
[----:B0-----:R-:W-:-:S05]  /*17d0*/  IMAD.WIDE.U32 R2, R7, 0x4, R2 ;  /* 0x0000000407027825 */ /* 0x001fca00078e0002 */
        /* <DEDUP_REMOVED lines=13> */
.L_x_56:
[----:B------:R-:W-:Y:S01]  /*18b0*/  FMUL.FTZ R9, R10, R5 ;  /* 0x000000050a097220 */ /* 0x000fe20000410000 */
[----:B------:R-:W-:-:S03]  /*18c0*/  FMUL.FTZ R4, R5, 0.5 ;  /* 0x3f00000005047820 */ /* 0x000fc60000410000 */
[----:B------:R-:W-:-:S04]  /*18d0*/  FFMA R0, -R9, R9, R10 ;  /* 0x0000000909007223 */ /* 0x000fc8000000010a */
[----:B------:R-:W-:-:S07]  /*18e0*/  FFMA R9, R0, R4, R9 ;  /* 0x0000000400097223 */ /* 0x000fce0000000009 */
.L_x_57:
[----:B------:R-:W-:Y:S05]  /*18f0*/  BSYNC.RECONVERGENT B0 ;  /* 0x0000000000007941 */ /* 0x000fea0003800200 */
.L_x_55:
[----:B------:R-:W2:Y:S01]  /*1900*/  LDG.E R0, desc[UR10][R2.64+0x4] ;  /* 0x0000040a02007981 */ /* 0x000ea2000c1e1900 */
[-C--:B------:R-:W-:Y:S01]  /*1910*/  FSETP.GEU.AND P0, PT, R9, R13.reuse, PT ;  /* 0x0000000d0900720b */ /* 0x080fe20003f0e000 */
[----:B------:R-:W-:Y:S01]  /*1920*/  BSSY.RECONVERGENT B0, `(.L_x_58) ;  /* 0x0000013000007945 */ /* 0x000fe20003800200 */
[----:B------:R-:W-:Y:S02]  /*1930*/  IADD3 R10, PT, PT, R7, 0x1, RZ ;  /* 0x00000001070a7810 */ /* 0x000fe40007ffe0ff */
[----:B------:R-:W-:Y:S02]  /*1940*/  FSEL R15, R9, R13, !P0 ;  /* 0x0000000d090f7208 */ /* 0x000fe40004000000 */
[----:B------:R-:W-:Y:S02]  /*1950*/  SEL R13, R7, R18, !P0 ;  /* 0x00000012070d7207 */ /* 0x000fe40004000000 */
[----:B--2---:R-:W-:-:S05]  /*1960*/  I2FP.F32.S32 R5, R0 ;  /* 0x0000000000057245 */ /* 0x004fca0000201400 */
[----:B------:R-:W-:-:S04]  /*1970*/  FADD R5, -R6, R5 ;  /* 0x0000000506057221 */ /* 0x000fc80000000100 */
[----:B------:R-:W-:-:S04]  /*1980*/  FMUL R12, R5, R5 ;  /* 0x00000005050c7220 */ /* 0x000fc80000400000 */
[----:B------:R-:W-:Y:S01]  /*1990*/  VIADD R0, R12, 0xf3000000 ;  /* 0xf30000000c007836 */ /* 0x000fe20000000000 */
[----:B------:R0:W1:Y:S04]  /*19a0*/  MUFU.RSQ R5, R12 ;  /* 0x0000000c00057308 */ /* 0x0000680000001400 */
[----:B------:R-:W-:-:S13]  /*19b0*/  ISETP.GT.U32.AND P1, PT, R0, 0x727fffff, PT ;  /* 0x727fffff0000780c */ /* 0x000fda0003f24070 */
[----:B01----:R-:W-:Y:S05]  /*19c0*/  @!P1 BRA `(.L_x_59) ;  /* 0x0000000000109947 */ /* 0x003fea0003800000 */
[----:B------:R-:W-:Y:S02]  /*19d0*/  MOV R0, R12 ;  /* 0x0000000c00007202 */ /* 0x000fe40000000f00 */
[----:B------:R-:W-:-:S07]  /*19e0*/  MOV R4, 0x1a00 ;  /* 0x00001a0000047802 */ /* 0x000fce0000000f00 */
[----:B------:R-:W-:Y:S05]  /*19f0*/  CALL.REL.NOINC `($__internal_0_$__cuda_sm20_sqrt_rn_f32_slowpath) ;  /* 0x0000001000547944 */ /* 0x000fea0003c00000 */
[----:B------:R-:W-:Y:S05]  /*1a00*/  BRA `(.L_x_60) ;  /* 0x0000000000107947 */ /* 0x000fea0003800000 */
.L_x_59:
[----:B------:R-:W-:Y:S01]  /*1a10*/  FMUL.FTZ R9, R12, R5 ;  /* 0x000000050c097220 */ /* 0x000fe20000410000 */
[----:B------:R-:W-:-:S03]  /*1a20*/  FMUL.FTZ R4, R5, 0.5 ;  /* 0x3f00000005047820 */ /* 0x000fc60000410000 */
[----:B------:R-:W-:-:S04]  /*1a30*/  FFMA R0, -R9, R9, R12 ;  /* 0x0000000909007223 */ /* 0x000fc8000000010c */
[----:B------:R-:W-:-:S07]  /*1a40*/  FFMA R9, R0, R4, R9 ;  /* 0x0000000400097223 */ /* 0x000fce0000000009 */
.L_x_60:
[----:B------:R-:W-:Y:S05]  /*1a50*/  BSYNC.RECONVERGENT B0 ;  /* 0x0000000000007941 */ /* 0x000fea0003800200 */
.L_x_58:
[----:B------:R-:W2:Y:S01]  /*1a60*/  LDG.E R0, desc[UR10][R2.64+0x8] ;  /* 0x0000080a02007981 */ /* 0x000ea2000c1e1900 */
[C---:B------:R-:W-:Y:S01]  /*1a70*/  FSETP.GEU.AND P0, PT, R9.reuse, R15, PT ;  /* 0x0000000f0900720b */ /* 0x040fe20003f0e000 */
[----:B------:R-:W-:Y:S03]  /*1a80*/  BSSY.RECONVERGENT B0, `(.L_x_61) ;  /* 0x0000013000007945 */ /* 0x000fe60003800200 */
[----:B------:R-:W-:Y:S02]  /*1a90*/  SEL R10, R10, R13, !P0 ;  /* 0x0000000d0a0a7207 */ /* 0x000fe40004000000 */
[----:B------:R-:W-:Y:S02]  /*1aa0*/  FSEL R15, R9, R15, !P0 ;  /* 0x0000000f090f7208 */ /* 0x000fe40004000000 */
[----:B------:R-:W-:Y:S02]  /*1ab0*/  IADD3 R13, PT, PT, R7, 0x2, RZ ;  /* 0x00000002070d7810 */ /* 0x000fe40007ffe0ff */
        /* <DEDUP_REMOVED lines=11> */
.L_x_62:
[----:B------:R-:W-:Y:S01]  /*1b70*/  FMUL.FTZ R9, R12, R5 ;  /* 0x000000050c097220 */ /* 0x000fe20000410000 */
[----:B------:R-:W-:-:S03]  /*1b80*/  FMUL.FTZ R4, R5, 0.5 ;  /* 0x3f00000005047820 */ /* 0x000fc60000410000 */
[----:B------:R-:W-:-:S04]  /*1b90*/  FFMA R0, -R9, R9, R12 ;  /* 0x0000000909007223 */ /* 0x000fc8000000010c */
[----:B------:R-:W-:-:S07]  /*1ba0*/  FFMA R9, R0, R4, R9 ;  /* 0x0000000400097223 */ /* 0x000fce0000000009 */
.L_x_63:
[----:B------:R-:W-:Y:S05]  /*1bb0*/  BSYNC.RECONVERGENT B0 ;  /* 0x0000000000007941 */ /* 0x000fea0003800200 */
.L_x_61:
[----:B------:R-:W2:Y:S01]  /*1bc0*/  LDG.E R0, desc[UR10][R2.64+0xc] ;  /* 0x00000c0a02007981 */ /* 0x000ea2000c1e1900 */
[-C--:B------:R-:W-:Y:S01]  /*1bd0*/  FSETP.GEU.AND P0, PT, R9, R15.reuse, PT ;  /* 0x0000000f0900720b */ /* 0x080fe20003f0e000 */
        /* <DEDUP_REMOVED lines=15> */
.L_x_65:
[----:B------:R-:W-:Y:S01]  /*1cd0*/  FMUL.FTZ R9, R12, R5 ;  /* 0x000000050c097220 */ /* 0x000fe20000410000 */
[----:B------:R-:W-:-:S03]  /*1ce0*/  FMUL.FTZ R4, R5, 0.5 ;  /* 0x3f00000005047820 */ /* 0x000fc60000410000 */
[----:B------:R-:W-:-:S04]  /*1cf0*/  FFMA R0, -R9, R9, R12 ;  /* 0x0000000909007223 */ /* 0x000fc8000000010c */
[----:B------:R-:W-:-:S07]  /*1d00*/  FFMA R9, R0, R4, R9 ;  /* 0x0000000400097223 */ /* 0x000fce0000000009 */
.L_x_66:
[----:B------:R-:W-:Y:S05]  /*1d10*/  BSYNC.RECONVERGENT B0 ;  /* 0x0000000000007941 */ /* 0x000fea0003800200 */
.L_x_64:
        /* <DEDUP_REMOVED lines=17> */
.L_x_68:
[----:B------:R-:W-:Y:S01]  /*1e30*/  FMUL.FTZ R9, R12, R5 ;  /* 0x000000050c097220 */ /* 0x000fe20000410000 */
[----:B------:R-:W-:-:S03]  /*1e40*/  FMUL.FTZ R4, R5, 0.5 ;  /* 0x3f00000005047820 */ /* 0x000fc60000410000 */
[----:B------:R-:W-:-:S04]  /*1e50*/  FFMA R0, -R9, R9, R12 ;  /* 0x0000000909007223 */ /* 0x000fc8000000010c */
[----:B------:R-:W-:-:S07]  /*1e60*/  FFMA R9, R0, R4, R9 ;  /* 0x0000000400097223 */ /* 0x000fce0000000009 */
.L_x_69:
[----:B------:R-:W-:Y:S05]  /*1e70*/  BSYNC.RECONVERGENT B0 ;  /* 0x0000000000007941 */ /* 0x000fea0003800200 */
.L_x_67:
        /* <DEDUP_REMOVED lines=17> */
.L_x_71:
[----:B------:R-:W-:Y:S01]  /*1f90*/  FMUL.FTZ R9, R12, R5 ;  /* 0x000000050c097220 */ /* 0x000fe20000410000 */
[----:B------:R-:W-:-:S03]  /*1fa0*/  FMUL.FTZ R4, R5, 0.5 ;  /* 0x3f00000005047820 */ /* 0x000fc60000410000 */
[----:B------:R-:W-:-:S04]  /*1fb0*/  FFMA R0, -R9, R9, R12 ;  /* 0x0000000909007223 */ /* 0x000fc8000000010c */
[----:B------:R-:W-:-:S07]  /*1fc0*/  FFMA R9, R0, R4, R9 ;  /* 0x0000000400097223 */ /* 0x000fce0000000009 */
.L_x_72:
[----:B------:R-:W-:Y:S05]  /*1fd0*/  BSYNC.RECONVERGENT B0 ;  /* 0x0000000000007941 */ /* 0x000fea0003800200 */
.L_x_70:
        /* <DEDUP_REMOVED lines=17> */
.L_x_74:
[----:B------:R-:W-:Y:S01]  /*20f0*/  FMUL.FTZ R9, R12, R5 ;  /* 0x000000050c097220 */ /* 0x000fe20000410000 */
[----:B------:R-:W-:-:S03]  /*2100*/  FMUL.FTZ R4, R5, 0.5 ;  /* 0x3f00000005047820 */ /* 0x000fc60000410000 */
[----:B------:R-:W-:-:S04]  /*2110*/  FFMA R0, -R9, R9, R12 ;  /* 0x0000000909007223 */ /* 0x000fc8000000010c */
[----:B------:R-:W-:-:S07]  /*2120*/  FFMA R9, R0, R4, R9 ;  /* 0x0000000400097223 */ /* 0x000fce0000000009 */
.L_x_75:
[----:B------:R-:W-:Y:S05]  /*2130*/  BSYNC.RECONVERGENT B0 ;  /* 0x0000000000007941 */ /* 0x000fea0003800200 */
.L_x_73:
[----:B------:R-:W2:Y:S01]  /*2140*/  LDG.E R2, desc[UR10][R2.64+0x1c] ;  /* 0x00001c0a02027981 */ /* 0x000ea2000c1e1900 */
[CC--:B------:R-:W-:Y:S01]  /*2150*/  FSETP.GEU.AND P0, PT, R9.reuse, R15.reuse, PT ;  /* 0x0000000f0900720b */ /* 0x0c0fe20003f0e000 */
[----:B------:R-:W-:Y:S03]  /*2160*/  BSSY.RECONVERGENT B0, `(.L_x_76) ;  /* 0x0000013000007945 */ /* 0x000fe60003800200 */
[----:B------:R-:W-:Y:S02]  /*2170*/  FSEL R18, R9, R15, !P0 ;  /* 0x0000000f09127208 */ /* 0x000fe40004000000 */
[----:B------:R-:W-:Y:S02]  /*2180*/  SEL R10, R13, R10, !P0 ;  /* 0x0000000a0d0a7207 */ /* 0x000fe40004000000 */
        /* <DEDUP_REMOVED lines=12> */
.L_x_77:
[----:B------:R-:W-:Y:S01]  /*2250*/  FMUL.FTZ R9, R4, R5 ;  /* 0x0000000504097220 */ /* 0x000fe20000410000 */
[----:B------:R-:W-:-:S03]  /*2260*/  FMUL.FTZ R2, R5, 0.5 ;  /* 0x3f00000005027820 */ /* 0x000fc60000410000 */
[----:B------:R-:W-:-:S04]  /*2270*/  FFMA R0, -R9, R9, R4 ;  /* 0x0000000909007223 */ /* 0x000fc80000000104 */
[----:B------:R-:W-:-:S07]  /*2280*/  FFMA R9, R0, R2, R9 ;  /* 0x0000000200097223 */ /* 0x000fce0000000009 */
.L_x_78:
[----:B------:R-:W-:Y:S05]  /*2290*/  BSYNC.RECONVERGENT B0 ;  /* 0x0000000000007941 */ /* 0x000fea0003800200 */
.L_x_76:
[----:B------:R-:W-:Y:S01]  /*22a0*/  FSETP.GEU.AND P0, PT, R9, R18, PT ;  /* 0x000000120900720b */ /* 0x000fe20003f0e000 */
[----:B------:R-:W-:-:S03]  /*22b0*/  VIADD R7, R7, 0x8 ;  /* 0x0000000807077836 */ /* 0x000fc60000000000 */
[----:B------:R-:W-:Y:S02]  /*22c0*/  FSEL R13, R9, R18, !P0 ;  /* 0x00000012090d7208 */ /* 0x000fe40004000000 */
[----:B------:R-:W-:-:S07]  /*22d0*/  SEL R18, R15, R10, !P0 ;  /* 0x0000000a0f127207 */ /* 0x000fce0004000000 */
.L_x_54:
        /* <DEDUP_REMOVED lines=21> */
.L_x_81:
[----:B------:R-:W-:Y:S01]  /*2430*/  FMUL.FTZ R9, R10, R5 ;  /* 0x000000050a097220 */ /* 0x000fe20000410000 */
[----:B------:R-:W-:-:S03]  /*2440*/  FMUL.FTZ R4, R5, 0.5 ;  /* 0x3f00000005047820 */ /* 0x000fc60000410000 */
[----:B------:R-:W-:-:S04]  /*2450*/  FFMA R0, -R9, R9, R10 ;  /* 0x0000000909007223 */ /* 0x000fc8000000010a */
[----:B------:R-:W-:-:S07]  /*2460*/  FFMA R9, R0, R4, R9 ;  /* 0x0000000400097223 */ /* 0x000fce0000000009 */
.L_x_82:
[----:B------:R-:W-:Y:S05]  /*2470*/  BSYNC.RECONVERGENT B0 ;  /* 0x0000000000007941 */ /* 0x000fea0003800200 */
.L_x_80:
        /* <DEDUP_REMOVED lines=17> */
.L_x_84:
[----:B------:R-:W-:Y:S01]  /*2590*/  FMUL.FTZ R9, R12, R5 ;  /* 0x000000050c097220 */ /* 0x000fe20000410000 */
[----:B------:R-:W-:-:S03]  /*25a0*/  FMUL.FTZ R4, R5, 0.5 ;  /* 0x3f00000005047820 */ /* 0x000fc60000410000 */
[----:B------:R-:W-:-:S04]  /*25b0*/  FFMA R0, -R9, R9, R12 ;  /* 0x0000000909007223 */ /* 0x000fc8000000010c */
[----:B------:R-:W-:-:S07]  /*25c0*/  FFMA R9, R0, R4, R9 ;  /* 0x0000000400097223 */ /* 0x000fce0000000009 */
.L_x_85:
[----:B------:R-:W-:Y:S05]  /*25d0*/  BSYNC.RECONVERGENT B0 ;  /* 0x0000000000007941 */ /* 0x000fea0003800200 */
.L_x_83:
        /* <DEDUP_REMOVED lines=17> */
.L_x_87:
[----:B------:R-:W-:Y:S01]  /*26f0*/  FMUL.FTZ R9, R12, R5 ;  /* 0x000000050c097220 */ /* 0x000fe20000410000 */
[----:B------:R-:W-:-:S03]  /*2700*/  FMUL.FTZ R4, R5, 0.5 ;  /* 0x3f00000005047820 */ /* 0x000fc60000410000 */
[----:B------:R-:W-:-:S04]  /*2710*/  FFMA R0, -R9, R9, R12 ;  /* 0x0000000909007223 */ /* 0x000fc8000000010c */
[----:B------:R-:W-:-:S07]  /*2720*/  FFMA R9, R0, R4, R9 ;  /* 0x0000000400097223 */ /* 0x000fce0000000009 */
.L_x_88:
[----:B------:R-:W-:Y:S05]  /*2730*/  BSYNC.RECONVERGENT B0 ;  /* 0x0000000000007941 */ /* 0x000fea0003800200 */
.L_x_86:
        /* <DEDUP_REMOVED lines=17> */
.L_x_90:
[----:B------:R-:W-:Y:S01]  /*2850*/  FMUL.FTZ R9, R4, R5 ;  /* 0x0000000504097220 */ /* 0x000fe20000410000 */
[----:B------:R-:W-:-:S03]  /*2860*/  FMUL.FTZ R2, R5, 0.5 ;  /* 0x3f00000005027820 */ /* 0x000fc60000410000 */
[----:B------:R-:W-:-:S04]  /*2870*/  FFMA R0, -R9, R9, R4 ;  /* 0x0000000909007223 */ /* 0x000fc80000000104 */
[----:B------:R-:W-:-:S07]  /*2880*/  FFMA R9, R0, R2, R9 ;  /* 0x0000000200097223 */ /* 0x000fce0000000009 */
.L_x_91:
[----:B------:R-:W-:Y:S05]  /*2890*/  BSYNC.RECONVERGENT B0 ;  /* 0x0000000000007941 */ /* 0x000fea0003800200 */
.L_x_89:
[----:B------:R-:W-:Y:S01]  /*28a0*/  FSETP.GEU.AND P0, PT, R9, R18, PT ;  /* 0x000000120900720b */ /* 0x000fe20003f0e000 */
[----:B------:R-:W-:-:S03]  /*28b0*/  VIADD R7, R7, 0x4 ;  /* 0x0000000407077836 */ /* 0x000fc60000000000 */
[----:B------:R-:W-:Y:S02]  /*28c0*/  FSEL R13, R9, R18, !P0 ;  /* 0x00000012090d7208 */ /* 0x000fe40004000000 */
[----:B------:R-:W-:-:S07]  /*28d0*/  SEL R18, R15, R10, !P0 ;  /* 0x0000000a0f127207 */ /* 0x000fce0004000000 */
.L_x_79:
[----:B------:R-:W-:-:S09]  /*28e0*/  UISETP.NE.AND UP0, UPT, UR5, URZ, UPT ;  /* 0x000000ff0500728c */ /* 0x000fd2000bf05270 */
[----:B------:R-:W-:Y:S05]  /*28f0*/  BRA.U !UP0, `(.L_x_3) ;  /* 0x0000000108807547 */ /* 0x000fea000b800000 */
[----:B------:R-:W0:Y:S01]  /*2900*/  LDC.64 R2, c[0x0][0x390] ;  /* 0x0000e400ff027b82 */ /* 0x000e220000000a00 */
[----:B------:R-:W-:Y:S01]  /*2910*/  UIADD3 UR6, UPT, UPT, -UR5, URZ, URZ ;  /* 0x000000ff05067290 */ /* 0x000fe2000fffe1ff */
[----:B0-----:R-:W-:-:S11]  /*2920*/  IMAD.WIDE.U32 R2, R7, 0x4, R2 ;  /* 0x0000000407027825 */ /* 0x001fd600078e0002 */
.L_x_96:
        /* <DEDUP_REMOVED lines=9> */
[----:B------:R-:W-:Y:S01]  /*29c0*/  BSSY.RECONVERGENT B1, `(.L_x_94) ;  /* 0x0000004000017945 */ /* 0x000fe20003800200 */
[----:B------:R-:W-:Y:S02]  /*29d0*/  MOV R0, R10 ;  /* 0x0000000a00007202 */ /* 0x000fe40000000f00 */
[----:B------:R-:W-:-:S07]  /*29e0*/  MOV R4, 0x2a00 ;  /* 0x00002a0000047802 */ /* 0x000fce0000000f00 */
[----:B------:R-:W-:Y:S05]  /*29f0*/  CALL.REL.NOINC `($__internal_0_$__cuda_sm20_sqrt_rn_f32_slowpath) ;  /* 0x0000000000547944 */ /* 0x000fea0003c00000 */
[----:B------:R-:W-:Y:S05]  /*2a00*/  BSYNC.RECONVERGENT B1 ;  /* 0x0000000000017941 */ /* 0x000fea0003800200 */
.L_x_94:
[----:B------:R-:W-:Y:S05]  /*2a10*/  BRA `(.L_x_95) ;  /* 0x0000000000107947 */ /* 0x000fea0003800000 */
.L_x_93:
[----:B------:R-:W-:Y:S01]  /*2a20*/  FMUL.FTZ R9, R10, R5 ;  /* 0x000000050a097220 */ /* 0x000fe20000410000 */
[----:B------:R-:W-:-:S03]  /*2a30*/  FMUL.FTZ R4, R5, 0.5 ;  /* 0x3f00000005047820 */ /* 0x000fc60000410000 */
[----:B------:R-:W-:-:S04]  /*2a40*/  FFMA R0, -R9, R9, R10 ;  /* 0x0000000909007223 */ /* 0x000fc8000000010a */
[----:B------:R-:W-:-:S07]  /*2a50*/  FFMA R9, R0, R4, R9 ;  /* 0x0000000400097223 */ /* 0x000fce0000000009 */
.L_x_95:
[----:B------:R-:W-:Y:S05]  /*2a60*/  BSYNC.RECONVERGENT B0 ;  /* 0x0000000000007941 */ /* 0x000fea0003800200 */
.L_x_92:
[----:B------:R-:W-:Y:S01]  /*2a70*/  UIADD3 UR6, UPT, UPT, UR6, 0x1, URZ ;  /* 0x0000000106067890 */ /* 0x000fe2000fffe0ff */
[-C--:B------:R-:W-:Y:S02]  /*2a80*/  FSETP.GEU.AND P0, PT, R9, R13.reuse, PT ;  /* 0x0000000d0900720b */ /* 0x080fe40003f0e000 */
[----:B------:R-:W-:Y:S01]  /*2a90*/  IADD3 R2, P1, PT, R2, 0x4, RZ ;  /* 0x0000000402027810 */ /* 0x000fe20007f3e0ff */
[----:B------:R-:W-:Y:S01]  /*2aa0*/  UISETP.NE.AND UP0, UPT, UR6, URZ, UPT ;  /* 0x000000ff0600728c */ /* 0x000fe2000bf05270 */
[----:B------:R-:W-:Y:S02]  /*2ab0*/  SEL R18, R7, R18, !P0 ;  /* 0x0000001207127207 */ /* 0x000fe40004000000 */
[----:B------:R-:W-:Y:S01]  /*2ac0*/  FSEL R13, R9, R13, !P0 ;  /* 0x0000000d090d7208 */ /* 0x000fe20004000000 */
[----:B------:R-:W-:Y:S01]  /*2ad0*/  IMAD.X R3, RZ, RZ, R3, P1 ;  /* 0x000000ffff037224 */ /* 0x000fe200008e0603 */
[----:B------:R-:W-:-:S04]  /*2ae0*/  IADD3 R7, PT, PT, R7, 0x1, RZ ;  /* 0x0000000107077810 */ /* 0x000fc80007ffe0ff */
[----:B------:R-:W-:Y:S05]  /*2af0*/  BRA.U UP0, `(.L_x_96) ;  /* 0xfffffffd008c7547 */ /* 0x000fea000b83ffff */
.L_x_3:
[----:B------:R-:W0:Y:S02]  /*2b00*/  LDC.64 R2, c[0x0][0x388] ;  /* 0x0000e200ff027b82 */ /* 0x000e240000000a00 */
[----:B0-----:R-:W-:-:S05]  /*2b10*/  IMAD.WIDE R8, R8, 0x4, R2 ;  /* 0x0000000408087825 */ /* 0x001fca00078e0202 */
[----:B------:R-:W-:Y:S01]  /*2b20*/  STG.E desc[UR10][R8.64], R18 ;  /* 0x0000001208007986 */ /* 0x000fe2000c10190a */
[----:B------:R-:W-:Y:S06]  /*2b30*/  BAR.SYNC.DEFER_BLOCKING 0x0 ;  /* 0x0000000000007b1d */ /* 0x000fec0000010000 */
[----:B------:R-:W-:Y:S05]  /*2b40*/  EXIT ;  /* 0x000000000000794d */ /* 0x000fea0003800000 */
        .weak           $__internal_0_$__cuda_sm20_sqrt_rn_f32_slowpath
        .type           $__internal_0_$__cuda_sm20_sqrt_rn_f32_slowpath,@function
        .size           $__internal_0_$__cuda_sm20_sqrt_rn_f32_slowpath,(.L_x_99 - $__internal_0_$__cuda_sm20_sqrt_rn_f32_slowpath)
$__internal_0_$__cuda_sm20_sqrt_rn_f32_slowpath:
[----:B------:R-:W-:-:S13]  /*2b50*/  LOP3.LUT P0, RZ, R0, 0x7fffffff, RZ, 0xc0, !PT ;  /* 0x7fffffff00ff7812 */ /* 0x000fda000780c0ff */
[----:B------:R-:W-:Y:S01]  /*2b60*/  @!P0 MOV R9, R0 ;  /* 0x0000000000098202 */ /* 0x000fe20000000f00 */
[----:B------:R-:W-:Y:S06]  /*2b70*/  @!P0 BRA `(.L_x_97) ;  /* 0x0000000000408947 */ /* 0x000fec0003800000 */
[----:B------:R-:W-:-:S13]  /*2b80*/  FSETP.GEU.FTZ.AND P0, PT, R0, RZ, PT ;  /* 0x000000ff0000720b */ /* 0x000fda0003f1e000 */
[----:B------:R-:W-:Y:S01]  /*2b90*/  @!P0 IMAD.MOV.U32 R9, RZ, RZ, 0x7fffffff ;  /* 0x7fffffffff098424 */ /* 0x000fe200078e00ff */
[----:B------:R-:W-:Y:S06]  /*2ba0*/  @!P0 BRA `(.L_x_97) ;  /* 0x0000000000348947 */ /* 0x000fec0003800000 */
[----:B------:R-:W-:-:S13]  /*2bb0*/  FSETP.GTU.FTZ.AND P0, PT, |R0|, +INF , PT ;  /* 0x7f8000000000780b */ /* 0x000fda0003f1c200 */
[----:B------:R-:W-:Y:S01]  /*2bc0*/  @P0 FADD.FTZ R9, R0, 1 ;  /* 0x3f80000000090421 */ /* 0x000fe20000010000 */
[----:B------:R-:W-:Y:S06]  /*2bd0*/  @P0 BRA `(.L_x_97) ;  /* 0x0000000000280947 */ /* 0x000fec0003800000 */
[----:B------:R-:W-:-:S13]  /*2be0*/  FSETP.NEU.FTZ.AND P0, PT, |R0|, +INF , PT ;  /* 0x7f8000000000780b */ /* 0x000fda0003f1d200 */
[----:B------:R-:W-:-:S04]  /*2bf0*/  @P0 FFMA R14, R0, 1.84467440737095516160e+19, RZ ;  /* 0x5f800000000e0823 */ /* 0x000fc800000000ff */
[----:B------:R-:W0:Y:S02]  /*2c00*/  @P0 MUFU.RSQ R11, R14 ;  /* 0x0000000e000b0308 */ /* 0x000e240000001400 */
[----:B0-----:R-:W-:Y:S01]  /*2c10*/  @P0 FMUL.FTZ R5, R14, R11 ;  /* 0x0000000b0e050220 */ /* 0x001fe20000410000 */
[----:B------:R-:W-:-:S03]  /*2c20*/  @P0 FMUL.FTZ R12, R11, 0.5 ;  /* 0x3f0000000b0c0820 */ /* 0x000fc60000410000 */
[----:B------:R-:W-:-:S04]  /*2c30*/  @P0 FADD.FTZ R9, -R5, -RZ ;  /* 0x800000ff05090221 */ /* 0x000fc80000010100 */
[----:B------:R-:W-:Y:S01]  /*2c40*/  @P0 FFMA R16, R5, R9, R14 ;  /* 0x0000000905100223 */ /* 0x000fe2000000000e */
[----:B------:R-:W-:-:S03]  /*2c50*/  @!P0 MOV R9, R0 ;  /* 0x0000000000098202 */ /* 0x000fc60000000f00 */
[----:B------:R-:W-:-:S04]  /*2c60*/  @P0 FFMA R12, R16, R12, R5 ;  /* 0x0000000c100c0223 */ /* 0x000fc80000000005 */
[----:B------:R-:W-:-:S07]  /*2c70*/  @P0 FMUL.FTZ R9, R12, 2.3283064365386962891e-10 ;  /* 0x2f8000000c090820 */ /* 0x000fce0000410000 */
.L_x_97:
[----:B------:R-:W-:-:S04]  /*2c80*/  HFMA2 R5, -RZ, RZ, 0, 0 ;  /* 0x00000000ff057431 */ /* 0x000fc800000001ff */
[----:B------:R-:W-:Y:S05]  /*2c90*/  RET.REL.NODEC R4 `(_Z23kMeansClusterAssignmentPiS_S_ii) ;  /* 0xffffffd004d87950 */ /* 0x000fea0003c3ffff */
.L_x_98:
        /* <DEDUP_REMOVED lines=14> */
.L_x_99:


//--------------------- .nv.shared.reserved.0     --------------------------
	.section	.nv.shared.reserved.0,"aw",@nobits
	.weak		__nv_reservedSMEM_offset_0_alias
	.size		__nv_reservedSMEM_offset_0_alias, 0, 64
	.other		__nv_reservedSMEM_offset_0_alias,@"STO_CUDA_RESERVED_SHARED STV_DEFAULT"
__nv_reservedSMEM_offset_0_alias:
	.zero		0
	.zero		64


//--------------------- .nv.constant0._Z17finalizeCentroidsPiS_i --------------------------
	.section	.nv.constant0._Z17finalizeCentroidsPiS_i,"a",@progbits
	.sectionflags	@""
	.align	4
.nv.constant0._Z17finalizeCentroidsPiS_i:
	.zero		916


//--------------------- .nv.constant0._Z14resetCentroidsPiS_i --------------------------
	.section	.nv.constant0._Z14resetCentroidsPiS_i,"a",@progbits
	.sectionflags	@""
	.align	4
.nv.constant0._Z14resetCentroidsPiS_i:
	.zero		916


//--------------------- .nv.constant0._Z18accumulateCentroidPiS_S_S_ii --------------------------
	.section	.nv.constant0._Z18accumulateCentroidPiS_S_S_ii,"a",@progbits
	.sectionflags	@""
	.align	4
.nv.constant0._Z18accumulateCentroidPiS_S_S_ii:
	.zero		936


//--------------------- .nv.constant0._Z23kMeansClusterAssignmentPiS_S_ii --------------------------
	.section	.nv.constant0._Z23kMeansClusterAssignmentPiS_S_ii,"a",@progbits
	.sectionflags	@""
	.align	4
.nv.constant0._Z23kMeansClusterAssignmentPiS_S_ii:
	.zero		928


//--------------------- SYMBOLS --------------------------

	.type		.nv.reservedSmem.offset0,@object
	.size		.nv.reservedSmem.offset0,0x4
